// auto-generated by cutlass_sweep.gemm — config: {"arch": "sm_100", "cluster_m": 2, "cluster_n": 4, "dtype": "fp16", "dtype_b": "fp16", "layout": "nt", "stages": 0, "tile_k": 64, "tile_m": 64, "tile_n": 64}
#include "cutlass/cutlass.h"
#include "cutlass/gemm/collective/collective_builder.hpp"
#include "cutlass/gemm/device/gemm_universal_adapter.h"
#include "cutlass/gemm/kernel/gemm_universal.hpp"
#include "cutlass/epilogue/collective/collective_builder.hpp"

using ElemA = cutlass::half_t;
using ElemB = cutlass::half_t;
using ElemCD = cutlass::half_t;
using Acc  = float;
using TileShape    = cute::Shape<cute::_64, cute::_64, cute::_64>;
using ClusterShape = cute::Shape<cute::_2, cute::_4, cute::_1>;

using CollectiveEpilogue = typename cutlass::epilogue::collective::CollectiveBuilder<
    cutlass::arch::Sm100, cutlass::arch::OpClassTensorOp,
    TileShape, ClusterShape,
    cutlass::epilogue::collective::EpilogueTileAuto,
    Acc, Acc,
    ElemCD, cutlass::layout::RowMajor, 128 / cutlass::sizeof_bits<ElemCD>::value,
    ElemCD, cutlass::layout::RowMajor, 128 / cutlass::sizeof_bits<ElemCD>::value,
    cutlass::epilogue::collective::EpilogueScheduleAuto
  >::CollectiveOp;

using CollectiveMainloop = typename cutlass::gemm::collective::CollectiveBuilder<
    cutlass::arch::Sm100, cutlass::arch::OpClassTensorOp,
    ElemA, cutlass::layout::RowMajor, 128 / cutlass::sizeof_bits<ElemA>::value,
    ElemB, cutlass::layout::ColumnMajor, 128 / cutlass::sizeof_bits<ElemB>::value,
    Acc,
    TileShape, ClusterShape,
    cutlass::gemm::collective::StageCountAutoCarveout<static_cast<int>(sizeof(typename CollectiveEpilogue::SharedStorage))>,
    cutlass::gemm::collective::KernelScheduleAuto
  >::CollectiveOp;

using GemmKernel = cutlass::gemm::kernel::GemmUniversal<
    cute::Shape<int,int,int,int>,
    CollectiveMainloop,
    CollectiveEpilogue
>;
using Gemm = cutlass::gemm::device::GemmUniversalAdapter<GemmKernel>;

// Force the device kernel symbol into the cubin without needing a host main.
auto* _anchor = &cutlass::device_kernel<GemmKernel>;


// ===== COMPILED SASS (sm_100a) =====

	.target	sm_100a

	.elftype	@"ET_EXEC"


//--------------------- .note.nv.tkinfo           --------------------------
	.section	.note.nv.tkinfo,"",@"SHT_NOTE"
	.sectionflags	@"SHF_NOTE_NV_TKINFO"
	.tkinfo
        /*0018*/ 	.word	0x00000002
        /*0030*/ 	.string	""
        /*0030*/ 	.string	"ptxas"
        /*0030*/ 	.string	"Cuda compilation tools, release 13.0, V13.0.88"
        /*0030*/ 	.string	"Build cuda_13.0.r13.0/compiler.36424714_0"
        /*0030*/ 	.string	"-arch sm_100a -m 64 "



//--------------------- .note.nv.cuinfo           --------------------------
	.section	.note.nv.cuinfo,"",@"SHT_NOTE"
	.sectionflags	@"SHF_NOTE_NV_CUINFO"
        /*0018*/ 	.short	0x0002
        /*001a*/ 	.short	0x0064
        /*001c*/ 	.short	0x0082
	.zero		2


//--------------------- .nv.info                  --------------------------
	.section	.nv.info,"",@"SHT_CUDA_INFO"
	.align	4


	//----- nvinfo : EIATTR_REGCOUNT
	.align		4
        /*0000*/ 	.byte	0x04, 0x2f
        /*0002*/ 	.short	(.L_19 - .L_18)
	.align		4
.L_18:
        /*0004*/ 	.word	index@(_ZN7cutlass13device_kernelINS_4gemm6kernel13GemmUniversalIN4cute5tupleIJiiiiEEENS1_10collective13CollectiveMmaINS1_35MainloopSm100TmaUmmaWarpSpecializedILi13ELi2ELi4ENS5_IJNS4_1CILi2EEENSA_ILi4EEENSA_ILi1EEEEEEEENS5_IJNSA_ILi64EEESG_SG_EEENS_6half_tENS5_IJlSD_lEEESI_SJ_NS4_8TiledMMAINS4_8MMA_AtomIJNS4_20SM100_MMA_F16BF16_SSISI_SI_fLi64ELi64ELNS4_4UMMA5MajorE0ELSO_0ELNSN_7ScaleInE0ELSP_0EEEEEENS4_6LayoutINS5_IJSD_SD_SD_EEENS5_IJNSA_ILi0EEESU_SU_EEEEENS5_IJNS4_10UnderscoreESX_SX_EEEEENS4_23SM90_TMA_LOAD_MULTICASTENS4_14ComposedLayoutINS4_7SwizzleILi3ELi4ELi3EEENS4_18smem_ptr_flag_bitsILi16EEENSS_INS5_IJNSA_ILi8EEESG_EEENS5_IJSG_SD_EEEEEEEvNS4_8identityES10_S1A_vS1B_EENS_8epilogue10collective18CollectiveEpilogueINS1D_23Sm100TmaWarpSpecializedILi3ELi2ELi16ELb1ELb0EEEJSH_NS5_IJNSS_ISG_SD_EENSS_INSA_ILi32EEESD_EEEEESI_SJ_SI_SJ_NS1D_6fusion15FusionCallbacksIS1H_NS1M_17LinearCombinationISI_fSI_fLNS_15FloatRoundStyleE2EEESH_S1L_JEEENS4_5SM1004TMEM4LOAD26SM100_TMEM_LOAD_16dp256b4xENS4_13SM90_TMA_LOADENS11_INS12_ILi2ELi4ELi3EEES15_NSS_INS5_IJS16_S1J_EEENS5_IJS1J_SD_EEEEEEENS4_17SM75_U32x4_LDSM_NENS4_14SM90_TMA_STOREES21_NS4_17SM90_U32x4_STSM_NENS4_39AutoVectorizingCopyWithAssumedAlignmentILi128EEEEEEvvEEEEvNT_6ParamsE)
        /*0008*/ 	.word	0x00000046


	//----- nvinfo : EIATTR_FRAME_SIZE
	.align		4
.L_19:
        /*000c*/ 	.byte	0x04, 0x11
        /*000e*/ 	.short	(.L_21 - .L_20)
	.align		4
.L_20:
        /*0010*/ 	.word	index@($__internal_2_$__cuda_sm10x_tcgen05_guardrail_trap_unallocated_columns_being_dealloced)
        /*0014*/ 	.word	0x00000000


	//----- nvinfo : EIATTR_FRAME_SIZE
	.align		4
.L_21:
        /*0018*/ 	.byte	0x04, 0x11
        /*001a*/ 	.short	(.L_23 - .L_22)
	.align		4
.L_22:
        /*001c*/ 	.word	index@($__internal_1_$__cuda_sm10x_tcgen05_guardrail_trap_phase_invalid_during_alloc)
        /*0020*/ 	.word	0x00000000


	//----- nvinfo : EIATTR_FRAME_SIZE
	.align		4
.L_23:
        /*0024*/ 	.byte	0x04, 0x11
        /*0026*/ 	.short	(.L_25 - .L_24)
	.align		4
.L_24:
        /*0028*/ 	.word	index@($__internal_0_$__cuda_sm10x_tcgen05_guardrail_trap_col_being_dealloced_not_returned_by_alloc)
        /*002c*/ 	.word	0x00000000


	//----- nvinfo : EIATTR_FRAME_SIZE
	.align		4
.L_25:
        /*0030*/ 	.byte	0x04, 0x11
        /*0032*/ 	.short	(.L_27 - .L_26)
	.align		4
.L_26:
        /*0034*/ 	.word	index@(_ZN7cutlass13device_kernelINS_4gemm6kernel13GemmUniversalIN4cute5tupleIJiiiiEEENS1_10collective13CollectiveMmaINS1_35MainloopSm100TmaUmmaWarpSpecializedILi13ELi2ELi4ENS5_IJNS4_1CILi2EEENSA_ILi4EEENSA_ILi1EEEEEEEENS5_IJNSA_ILi64EEESG_SG_EEENS_6half_tENS5_IJlSD_lEEESI_SJ_NS4_8TiledMMAINS4_8MMA_AtomIJNS4_20SM100_MMA_F16BF16_SSISI_SI_fLi64ELi64ELNS4_4UMMA5MajorE0ELSO_0ELNSN_7ScaleInE0ELSP_0EEEEEENS4_6LayoutINS5_IJSD_SD_SD_EEENS5_IJNSA_ILi0EEESU_SU_EEEEENS5_IJNS4_10UnderscoreESX_SX_EEEEENS4_23SM90_TMA_LOAD_MULTICASTENS4_14ComposedLayoutINS4_7SwizzleILi3ELi4ELi3EEENS4_18smem_ptr_flag_bitsILi16EEENSS_INS5_IJNSA_ILi8EEESG_EEENS5_IJSG_SD_EEEEEEEvNS4_8identityES10_S1A_vS1B_EENS_8epilogue10collective18CollectiveEpilogueINS1D_23Sm100TmaWarpSpecializedILi3ELi2ELi16ELb1ELb0EEEJSH_NS5_IJNSS_ISG_SD_EENSS_INSA_ILi32EEESD_EEEEESI_SJ_SI_SJ_NS1D_6fusion15FusionCallbacksIS1H_NS1M_17LinearCombinationISI_fSI_fLNS_15FloatRoundStyleE2EEESH_S1L_JEEENS4_5SM1004TMEM4LOAD26SM100_TMEM_LOAD_16dp256b4xENS4_13SM90_TMA_LOADENS11_INS12_ILi2ELi4ELi3EEES15_NSS_INS5_IJS16_S1J_EEENS5_IJS1J_SD_EEEEEEENS4_17SM75_U32x4_LDSM_NENS4_14SM90_TMA_STOREES21_NS4_17SM90_U32x4_STSM_NENS4_39AutoVectorizingCopyWithAssumedAlignmentILi128EEEEEEvvEEEEvNT_6ParamsE)
        /*0038*/ 	.word	0x00000000


	//----- nvinfo : EIATTR_MIN_STACK_SIZE
	.align		4
.L_27:
        /*003c*/ 	.byte	0x04, 0x12
        /*003e*/ 	.short	(.L_29 - .L_28)
	.align		4
.L_28:
        /*0040*/ 	.word	index@(_ZN7cutlass13device_kernelINS_4gemm6kernel13GemmUniversalIN4cute5tupleIJiiiiEEENS1_10collective13CollectiveMmaINS1_35MainloopSm100TmaUmmaWarpSpecializedILi13ELi2ELi4ENS5_IJNS4_1CILi2EEENSA_ILi4EEENSA_ILi1EEEEEEEENS5_IJNSA_ILi64EEESG_SG_EEENS_6half_tENS5_IJlSD_lEEESI_SJ_NS4_8TiledMMAINS4_8MMA_AtomIJNS4_20SM100_MMA_F16BF16_SSISI_SI_fLi64ELi64ELNS4_4UMMA5MajorE0ELSO_0ELNSN_7ScaleInE0ELSP_0EEEEEENS4_6LayoutINS5_IJSD_SD_SD_EEENS5_IJNSA_ILi0EEESU_SU_EEEEENS5_IJNS4_10UnderscoreESX_SX_EEEEENS4_23SM90_TMA_LOAD_MULTICASTENS4_14ComposedLayoutINS4_7SwizzleILi3ELi4ELi3EEENS4_18smem_ptr_flag_bitsILi16EEENSS_INS5_IJNSA_ILi8EEESG_EEENS5_IJSG_SD_EEEEEEEvNS4_8identityES10_S1A_vS1B_EENS_8epilogue10collective18CollectiveEpilogueINS1D_23Sm100TmaWarpSpecializedILi3ELi2ELi16ELb1ELb0EEEJSH_NS5_IJNSS_ISG_SD_EENSS_INSA_ILi32EEESD_EEEEESI_SJ_SI_SJ_NS1D_6fusion15FusionCallbacksIS1H_NS1M_17LinearCombinationISI_fSI_fLNS_15FloatRoundStyleE2EEESH_S1L_JEEENS4_5SM1004TMEM4LOAD26SM100_TMEM_LOAD_16dp256b4xENS4_13SM90_TMA_LOADENS11_INS12_ILi2ELi4ELi3EEES15_NSS_INS5_IJS16_S1J_EEENS5_IJS1J_SD_EEEEEEENS4_17SM75_U32x4_LDSM_NENS4_14SM90_TMA_STOREES21_NS4_17SM90_U32x4_STSM_NENS4_39AutoVectorizingCopyWithAssumedAlignmentILi128EEEEEEvvEEEEvNT_6ParamsE)
        /*0044*/ 	.word	0x00000000
.L_29:


//--------------------- .nv.compat                --------------------------
	.section	.nv.compat,"",@"SHT_CUDA_COMPAT_INFO"
	.align	4
        /*0000*/ 	.byte	0x02, 0x09, 0x01, 0x00, 0x02, 0x02, 0x02, 0x00, 0x02, 0x05, 0x05, 0x00, 0x03, 0x07, 0x01, 0x01
        /*0010*/ 	.byte	0x02, 0x03, 0x01, 0x00, 0x02, 0x06, 0x01, 0x00, 0x04, 0x0b, 0x08, 0x00, 0x09, 0x00, 0x00, 0x00
        /*0020*/ 	.byte	0x00, 0x00, 0x00, 0x00


//--------------------- .nv.info._ZN7cutlass13device_kernelINS_4gemm6kernel13GemmUniversalIN4cute5tupleIJiiiiEEENS1_10collective13CollectiveMmaINS1_35MainloopSm100TmaUmmaWarpSpecializedILi13ELi2ELi4ENS5_IJNS4_1CILi2EEENSA_ILi4EEENSA_ILi1EEEEEEEENS5_IJNSA_ILi64EEESG_SG_EEENS_6half_tENS5_IJlSD_lEEESI_SJ_NS4_8TiledMMAINS4_8MMA_AtomIJNS4_20SM100_MMA_F16BF16_SSISI_SI_fLi64ELi64ELNS4_4UMMA5MajorE0ELSO_0ELNSN_7ScaleInE0ELSP_0EEEEEENS4_6LayoutINS5_IJSD_SD_SD_EEENS5_IJNSA_ILi0EEESU_SU_EEEEENS5_IJNS4_10UnderscoreESX_SX_EEEEENS4_23SM90_TMA_LOAD_MULTICASTENS4_14ComposedLayoutINS4_7SwizzleILi3ELi4ELi3EEENS4_18smem_ptr_flag_bitsILi16EEENSS_INS5_IJNSA_ILi8EEESG_EEENS5_IJSG_SD_EEEEEEEvNS4_8identityES10_S1A_vS1B_EENS_8epilogue10collective18CollectiveEpilogueINS1D_23Sm100TmaWarpSpecializedILi3ELi2ELi16ELb1ELb0EEEJSH_NS5_IJNSS_ISG_SD_EENSS_INSA_ILi32EEESD_EEEEESI_SJ_SI_SJ_NS1D_6fusion15FusionCallbacksIS1H_NS1M_17LinearCombinationISI_fSI_fLNS_15FloatRoundStyleE2EEESH_S1L_JEEENS4_5SM1004TMEM4LOAD26SM100_TMEM_LOAD_16dp256b4xENS4_13SM90_TMA_LOADENS11_INS12_ILi2ELi4ELi3EEES15_NSS_INS5_IJS16_S1J_EEENS5_IJS1J_SD_EEEEEEENS4_17SM75_U32x4_LDSM_NENS4_14SM90_TMA_STOREES21_NS4_17SM90_U32x4_STSM_NENS4_39AutoVectorizingCopyWithAssumedAlignmentILi128EEEEEEvvEEEEvNT_6ParamsE --------------------------
	.section	.nv.info._ZN7cutlass13device_kernelINS_4gemm6kernel13GemmUniversalIN4cute5tupleIJiiiiEEENS1_10collective13CollectiveMmaINS1_35MainloopSm100TmaUmmaWarpSpecializedILi13ELi2ELi4ENS5_IJNS4_1CILi2EEENSA_ILi4EEENSA_ILi1EEEEEEEENS5_IJNSA_ILi64EEESG_SG_EEENS_6half_tENS5_IJlSD_lEEESI_SJ_NS4_8TiledMMAINS4_8MMA_AtomIJNS4_20SM100_MMA_F16BF16_SSISI_SI_fLi64ELi64ELNS4_4UMMA5MajorE0ELSO_0ELNSN_7ScaleInE0ELSP_0EEEEEENS4_6LayoutINS5_IJSD_SD_SD_EEENS5_IJNSA_ILi0EEESU_SU_EEEEENS5_IJNS4_10UnderscoreESX_SX_EEEEENS4_23SM90_TMA_LOAD_MULTICASTENS4_14ComposedLayoutINS4_7SwizzleILi3ELi4ELi3EEENS4_18smem_ptr_flag_bitsILi16EEENSS_INS5_IJNSA_ILi8EEESG_EEENS5_IJSG_SD_EEEEEEEvNS4_8identityES10_S1A_vS1B_EENS_8epilogue10collective18CollectiveEpilogueINS1D_23Sm100TmaWarpSpecializedILi3ELi2ELi16ELb1ELb0EEEJSH_NS5_IJNSS_ISG_SD_EENSS_INSA_ILi32EEESD_EEEEESI_SJ_SI_SJ_NS1D_6fusion15FusionCallbacksIS1H_NS1M_17LinearCombinationISI_fSI_fLNS_15FloatRoundStyleE2EEESH_S1L_JEEENS4_5SM1004TMEM4LOAD26SM100_TMEM_LOAD_16dp256b4xENS4_13SM90_TMA_LOADENS11_INS12_ILi2ELi4ELi3EEES15_NSS_INS5_IJS16_S1J_EEENS5_IJS1J_SD_EEEEEEENS4_17SM75_U32x4_LDSM_NENS4_14SM90_TMA_STOREES21_NS4_17SM90_U32x4_STSM_NENS4_39AutoVectorizingCopyWithAssumedAlignmentILi128EEEEEEvvEEEEvNT_6ParamsE,"",@"SHT_CUDA_INFO"
	.sectionflags	@""
	.align	4


	//----- nvinfo : EIATTR_CUDA_API_VERSION
	.align		4
        /*0000*/ 	.byte	0x04, 0x37
        /*0002*/ 	.short	(.L_31 - .L_30)
.L_30:
        /*0004*/ 	.word	0x00000082


	//----- nvinfo : EIATTR_KPARAM_INFO
	.align		4
.L_31:
        /*0008*/ 	.byte	0x04, 0x17
        /*000a*/ 	.short	(.L_33 - .L_32)
.L_32:
        /*000c*/ 	.word	0x00000000
        /*0010*/ 	.short	0x0000
        /*0012*/ 	.short	0x0000
        /*0014*/ 	.byte	0x00, 0xf0, 0x01, 0x20


	//----- nvinfo : EIATTR_AT_ENTRY_FRAGMENTS
	.align		4
.L_33:
        /*0018*/ 	.byte	0x04, 0x4f
        /*001a*/ 	.short	(.L_35 - .L_34)


	//   ....[0]....
.L_34:
        /*001c*/ 	.word	0x00000006


	//----- nvinfo : EIATTR_RESERVED_SMEM_USED
	.align		4
.L_35:
        /*0020*/ 	.byte	0x01, 0x41
	.zero		2


	//----- nvinfo : EIATTR_SPARSE_MMA_MASK
	.align		4
        /*0024*/ 	.byte	0x03, 0x50
        /*0026*/ 	.short	0x0000


	//----- nvinfo : EIATTR_TCGEN05_1CTA_USED
	.align		4
        /*0028*/ 	.byte	0x01, 0x51
	.zero		2


	//----- nvinfo : EIATTR_MAXREG_COUNT
	.align		4
        /*002c*/ 	.byte	0x03, 0x1b
        /*002e*/ 	.short	0x00ff


	//----- nvinfo : EIATTR_NUM_BARRIERS
	.align		4
        /*0030*/ 	.byte	0x02, 0x4c
        /*0032*/ 	.byte	0x07
	.zero		1


	//----- nvinfo : EIATTR_EXTERNS
	.align		4
        /*0034*/ 	.byte	0x04, 0x0f
        /*0036*/ 	.short	(.L_37 - .L_36)


	//   ....[0]....
	.align		4
.L_36:
        /*0038*/ 	.word	index@(__assertfail)


	//----- nvinfo : EIATTR_MERCURY_ISA_VERSION
	.align		4
.L_37:
        /*003c*/ 	.byte	0x03, 0x5f
        /*003e*/ 	.short	0x0101


	//----- nvinfo : EIATTR_INT_WARP_WIDE_INSTR_OFFSETS
	.align		4
        /*0040*/ 	.byte	0x04, 0x31
        /*0042*/ 	.short	(.L_39 - .L_38)


	//   ....[0]....
.L_38:
        /*0044*/ 	.word	0x000045d0


	//   ....[1]....
        /*0048*/ 	.word	0x00004600


	//   ....[2]....
        /*004c*/ 	.word	0x00004620


	//   ....[3]....
        /*0050*/ 	.word	0x000051f0


	//   ....[4]....
        /*0054*/ 	.word	0x00005270


	//   ....[5]....
        /*0058*/ 	.word	0x00005370


	//   ....[6]....
        /*005c*/ 	.word	0x00005480


	//----- nvinfo : EIATTR_COOP_GROUP_MASK_REGIDS
	.align		4
.L_39:
        /*0060*/ 	.byte	0x04, 0x29
        /*0062*/ 	.short	(.L_41 - .L_40)


	//   ....[0]....
.L_40:
        /*0064*/ 	.word	0xffffffff


	//   ....[1]....
        /*0068*/ 	.word	0xffffffff


	//   ....[2]....
        /*006c*/ 	.word	0xffffffff


	//   ....[3]....
        /*0070*/ 	.word	0xffffffff


	//   ....[4]....
        /*0074*/ 	.word	0xffffffff


	//   ....[5]....
        /*0078*/ 	.word	0xffffffff


	//   ....[6]....
        /*007c*/ 	.word	0xffffffff


	//   ....[7]....
        /*0080*/ 	.word	0xffffffff


	//   ....[8]....
        /*0084*/ 	.word	0xffffffff


	//   ....[9]....
        /*0088*/ 	.word	0xffffffff


	//   ....[10]....
        /*008c*/ 	.word	0xffffffff


	//   ....[11]....
        /*0090*/ 	.word	0xffffffff


	//   ....[12]....
        /*0094*/ 	.word	0xffffffff


	//   ....[13]....
        /*0098*/ 	.word	0xffffffff


	//----- nvinfo : EIATTR_COOP_GROUP_INSTR_OFFSETS
	.align		4
.L_41:
        /*009c*/ 	.byte	0x04, 0x28
        /*009e*/ 	.short	(.L_43 - .L_42)


	//   ....[0]....
.L_42:
        /*00a0*/ 	.word	0x00000080


	//   ....[1]....
        /*00a4*/ 	.word	0x000004e0


	//   ....[2]....
        /*00a8*/ 	.word	0x000007e0


	//   ....[3]....
        /*00ac*/ 	.word	0x00000960


	//   ....[4]....
        /*00b0*/ 	.word	0x00000a60


	//   ....[5]....
        /*00b4*/ 	.word	0x00000bd0


	//   ....[6]....
        /*00b8*/ 	.word	0x00000d70


	//   ....[7]....
        /*00bc*/ 	.word	0x00000f20


	//   ....[8]....
        /*00c0*/ 	.word	0x000023f0


	//   ....[9]....
        /*00c4*/ 	.word	0x000037c0


	//   ....[10]....
        /*00c8*/ 	.word	0x000039d0


	//   ....[11]....
        /*00cc*/ 	.word	0x00003a00


	//   ....[12]....
        /*00d0*/ 	.word	0x000044b0


	//   ....[13]....
        /*00d4*/ 	.word	0x000046e0


	//----- nvinfo : EIATTR_VRC_CTA_INIT_COUNT
	.align		4
.L_43:
        /*00d8*/ 	.byte	0x02, 0x4a
        /*00da*/ 	.byte	0x80
	.zero		1


	//----- nvinfo : EIATTR_SYSCALL_OFFSETS
	.align		4
        /*00dc*/ 	.byte	0x04, 0x46
        /*00de*/ 	.short	(.L_45 - .L_44)


	//   ....[0]....
.L_44:
        /*00e0*/ 	.word	0x00006170


	//   ....[1]....
        /*00e4*/ 	.word	0x00006260


	//   ....[2]....
        /*00e8*/ 	.word	0x00006a30


	//   ....[3]....
        /*00ec*/ 	.word	0x00007380


	//----- nvinfo : EIATTR_MBARRIER_INSTR_OFFSETS
	.align		4
.L_45:
        /*00f0*/ 	.byte	0x04, 0x39
        /*00f2*/ 	.short	(.L_47 - .L_46)


	//   ....[0]....
.L_46:
        /*00f4*/ 	.word	0x00000620
        /*00f8*/ 	.word	0x000000ff
        /*00fc*/ 	.word	0x00000000
        /*0100*/ 	.short	0x0100
        /*0102*/ 	.byte	0x04
	.zero		1


	//   ....[1]....
        /*0104*/ 	.word	0x00000630
        /*0108*/ 	.word	0x000000ff
        /*010c*/ 	.word	0x00000068
        /*0110*/ 	.short	0x0100
        /*0112*/ 	.byte	0x04
	.zero		1


	//   ....[2]....
        /*0114*/ 	.word	0x00000640
        /*0118*/ 	.word	0x000000ff
        /*011c*/ 	.word	0x00000008
        /*0120*/ 	.short	0x0100
        /*0122*/ 	.byte	0x04
	.zero		1


	//   ....[3]....
        /*0124*/ 	.word	0x00000650
        /*0128*/ 	.word	0x000000ff
        /*012c*/ 	.word	0x00000070
        /*0130*/ 	.short	0x0100
        /*0132*/ 	.byte	0x04
	.zero		1


	//   ....[4]....
        /*0134*/ 	.word	0x00000660
        /*0138*/ 	.word	0x000000ff
        /*013c*/ 	.word	0x00000010
        /*0140*/ 	.short	0x0100
        /*0142*/ 	.byte	0x04
	.zero		1


	//   ....[5]....
        /*0144*/ 	.word	0x00000670
        /*0148*/ 	.word	0x000000ff
        /*014c*/ 	.word	0x00000078
        /*0150*/ 	.short	0x0100
        /*0152*/ 	.byte	0x04
	.zero		1


	//   ....[6]....
        /*0154*/ 	.word	0x00000680
        /*0158*/ 	.word	0x000000ff
        /*015c*/ 	.word	0x00000018
        /*0160*/ 	.short	0x0100
        /*0162*/ 	.byte	0x04
	.zero		1


	//   ....[7]....
        /*0164*/ 	.word	0x00000690
        /*0168*/ 	.word	0x000000ff
        /*016c*/ 	.word	0x00000080
        /*0170*/ 	.short	0x0100
        /*0172*/ 	.byte	0x04
	.zero		1


	//   ....[8]....
        /*0174*/ 	.word	0x000006a0
        /*0178*/ 	.word	0x000000ff
        /*017c*/ 	.word	0x00000020
        /*0180*/ 	.short	0x0100
        /*0182*/ 	.byte	0x04
	.zero		1


	//   ....[9]....
        /*0184*/ 	.word	0x000006b0
        /*0188*/ 	.word	0x000000ff
        /*018c*/ 	.word	0x00000088
        /*0190*/ 	.short	0x0100
        /*0192*/ 	.byte	0x04
	.zero		1


	//   ....[10]....
        /*0194*/ 	.word	0x000006c0
        /*0198*/ 	.word	0x000000ff
        /*019c*/ 	.word	0x00000028
        /*01a0*/ 	.short	0x0100
        /*01a2*/ 	.byte	0x04
	.zero		1


	//   ....[11]....
        /*01a4*/ 	.word	0x000006d0
        /*01a8*/ 	.word	0x000000ff
        /*01ac*/ 	.word	0x00000090
        /*01b0*/ 	.short	0x0100
        /*01b2*/ 	.byte	0x04
	.zero		1


	//   ....[12]....
        /*01b4*/ 	.word	0x000006e0
        /*01b8*/ 	.word	0x000000ff
        /*01bc*/ 	.word	0x00000030
        /*01c0*/ 	.short	0x0100
        /*01c2*/ 	.byte	0x04
	.zero		1


	//   ....[13]....
        /*01c4*/ 	.word	0x000006f0
        /*01c8*/ 	.word	0x000000ff
        /*01cc*/ 	.word	0x00000098
        /*01d0*/ 	.short	0x0100
        /*01d2*/ 	.byte	0x04
	.zero		1


	//   ....[14]....
        /*01d4*/ 	.word	0x00000700
        /*01d8*/ 	.word	0x000000ff
        /*01dc*/ 	.word	0x00000038
        /*01e0*/ 	.short	0x0100
        /*01e2*/ 	.byte	0x04
	.zero		1


	//   ....[15]....
        /*01e4*/ 	.word	0x00000710
        /*01e8*/ 	.word	0x000000ff
        /*01ec*/ 	.word	0x000000a0
        /*01f0*/ 	.short	0x0100
        /*01f2*/ 	.byte	0x04
	.zero		1


	//   ....[16]....
        /*01f4*/ 	.word	0x00000720
        /*01f8*/ 	.word	0x000000ff
        /*01fc*/ 	.word	0x00000040
        /*0200*/ 	.short	0x0100
        /*0202*/ 	.byte	0x04
	.zero		1


	//   ....[17]....
        /*0204*/ 	.word	0x00000730
        /*0208*/ 	.word	0x000000ff
        /*020c*/ 	.word	0x000000a8
        /*0210*/ 	.short	0x0100
        /*0212*/ 	.byte	0x04
	.zero		1


	//   ....[18]....
        /*0214*/ 	.word	0x00000740
        /*0218*/ 	.word	0x000000ff
        /*021c*/ 	.word	0x00000048
        /*0220*/ 	.short	0x0100
        /*0222*/ 	.byte	0x04
	.zero		1


	//   ....[19]....
        /*0224*/ 	.word	0x00000750
        /*0228*/ 	.word	0x000000ff
        /*022c*/ 	.word	0x000000b0
        /*0230*/ 	.short	0x0100
        /*0232*/ 	.byte	0x04
	.zero		1


	//   ....[20]....
        /*0234*/ 	.word	0x00000760
        /*0238*/ 	.word	0x000000ff
        /*023c*/ 	.word	0x00000050
        /*0240*/ 	.short	0x0100
        /*0242*/ 	.byte	0x04
	.zero		1


	//   ....[21]....
        /*0244*/ 	.word	0x00000770
        /*0248*/ 	.word	0x000000ff
        /*024c*/ 	.word	0x000000b8
        /*0250*/ 	.short	0x0100
        /*0252*/ 	.byte	0x04
	.zero		1


	//   ....[22]....
        /*0254*/ 	.word	0x00000780
        /*0258*/ 	.word	0x000000ff
        /*025c*/ 	.word	0x00000058
        /*0260*/ 	.short	0x0100
        /*0262*/ 	.byte	0x04
	.zero		1


	//   ....[23]....
        /*0264*/ 	.word	0x00000790
        /*0268*/ 	.word	0x000000ff
        /*026c*/ 	.word	0x000000c0
        /*0270*/ 	.short	0x0100
        /*0272*/ 	.byte	0x04
	.zero		1


	//   ....[24]....
        /*0274*/ 	.word	0x000007a0
        /*0278*/ 	.word	0x000000ff
        /*027c*/ 	.word	0x00000060
        /*0280*/ 	.short	0x0100
        /*0282*/ 	.byte	0x04
	.zero		1


	//   ....[25]....
        /*0284*/ 	.word	0x000007b0
        /*0288*/ 	.word	0x000000ff
        /*028c*/ 	.word	0x000000c8
        /*0290*/ 	.short	0x0100
        /*0292*/ 	.byte	0x04
	.zero		1


	//   ....[26]....
        /*0294*/ 	.word	0x000008f0
        /*0298*/ 	.word	0x000000ff
        /*029c*/ 	.word	0x000000d0
        /*02a0*/ 	.short	0x0100
        /*02a2*/ 	.byte	0x04
	.zero		1


	//   ....[27]....
        /*02a4*/ 	.word	0x00000900
        /*02a8*/ 	.word	0x000000ff
        /*02ac*/ 	.word	0x000000e8
        /*02b0*/ 	.short	0x0100
        /*02b2*/ 	.byte	0x04
	.zero		1


	//   ....[28]....
        /*02b4*/ 	.word	0x00000910
        /*02b8*/ 	.word	0x000000ff
        /*02bc*/ 	.word	0x000000d8
        /*02c0*/ 	.short	0x0100
        /*02c2*/ 	.byte	0x04
	.zero		1


	//   ....[29]....
        /*02c4*/ 	.word	0x00000920
        /*02c8*/ 	.word	0x000000ff
        /*02cc*/ 	.word	0x000000f0
        /*02d0*/ 	.short	0x0100
        /*02d2*/ 	.byte	0x04
	.zero		1


	//   ....[30]....
        /*02d4*/ 	.word	0x00000930
        /*02d8*/ 	.word	0x000000ff
        /*02dc*/ 	.word	0x000000e0
        /*02e0*/ 	.short	0x0100
        /*02e2*/ 	.byte	0x04
	.zero		1


	//   ....[31]....
        /*02e4*/ 	.word	0x00000940
        /*02e8*/ 	.word	0x000000ff
        /*02ec*/ 	.word	0x000000f8
        /*02f0*/ 	.short	0x0100
        /*02f2*/ 	.byte	0x04
	.zero		1


	//   ....[32]....
        /*02f4*/ 	.word	0x00000a30
        /*02f8*/ 	.word	0x000000ff
        /*02fc*/ 	.word	0x00000100
        /*0300*/ 	.short	0x0100
        /*0302*/ 	.byte	0x06
	.zero		1


	//   ....[33]....
        /*0304*/ 	.word	0x00000a40
        /*0308*/ 	.word	0x000000ff
        /*030c*/ 	.word	0x00000108
        /*0310*/ 	.short	0x0100
        /*0312*/ 	.byte	0x06
	.zero		1


	//   ....[34]....
        /*0314*/ 	.word	0x00000b80
        /*0318*/ 	.word	0x000000ff
        /*031c*/ 	.word	0x00000110
        /*0320*/ 	.short	0x0100
        /*0322*/ 	.byte	0x06
	.zero		1


	//   ....[35]....
        /*0324*/ 	.word	0x00000b90
        /*0328*/ 	.word	0x000000ff
        /*032c*/ 	.word	0x00000120
        /*0330*/ 	.short	0x0100
        /*0332*/ 	.byte	0x06
	.zero		1


	//   ....[36]....
        /*0334*/ 	.word	0x00000ba0
        /*0338*/ 	.word	0x000000ff
        /*033c*/ 	.word	0x00000118
        /*0340*/ 	.short	0x0100
        /*0342*/ 	.byte	0x06
	.zero		1


	//   ....[37]....
        /*0344*/ 	.word	0x00000bb0
        /*0348*/ 	.word	0x000000ff
        /*034c*/ 	.word	0x00000128
        /*0350*/ 	.short	0x0100
        /*0352*/ 	.byte	0x06
	.zero		1


	//   ....[38]....
        /*0354*/ 	.word	0x00000ce0
        /*0358*/ 	.word	0x000000ff
        /*035c*/ 	.word	0x00000130
        /*0360*/ 	.short	0x0100
        /*0362*/ 	.byte	0x04
	.zero		1


	//   ....[39]....
        /*0364*/ 	.word	0x00000cf0
        /*0368*/ 	.word	0x000000ff
        /*036c*/ 	.word	0x00000150
        /*0370*/ 	.short	0x0100
        /*0372*/ 	.byte	0x04
	.zero		1


	//   ....[40]....
        /*0374*/ 	.word	0x00000d00
        /*0378*/ 	.word	0x000000ff
        /*037c*/ 	.word	0x00000138
        /*0380*/ 	.short	0x0100
        /*0382*/ 	.byte	0x04
	.zero		1


	//   ....[41]....
        /*0384*/ 	.word	0x00000d10
        /*0388*/ 	.word	0x000000ff
        /*038c*/ 	.word	0x00000158
        /*0390*/ 	.short	0x0100
        /*0392*/ 	.byte	0x04
	.zero		1


	//   ....[42]....
        /*0394*/ 	.word	0x00000d20
        /*0398*/ 	.word	0x000000ff
        /*039c*/ 	.word	0x00000140
        /*03a0*/ 	.short	0x0100
        /*03a2*/ 	.byte	0x04
	.zero		1


	//   ....[43]....
        /*03a4*/ 	.word	0x00000d30
        /*03a8*/ 	.word	0x000000ff
        /*03ac*/ 	.word	0x00000160
        /*03b0*/ 	.short	0x0100
        /*03b2*/ 	.byte	0x04
	.zero		1


	//   ....[44]....
        /*03b4*/ 	.word	0x00000d40
        /*03b8*/ 	.word	0x000000ff
        /*03bc*/ 	.word	0x00000148
        /*03c0*/ 	.short	0x0100
        /*03c2*/ 	.byte	0x04
	.zero		1


	//   ....[45]....
        /*03c4*/ 	.word	0x00000d50
        /*03c8*/ 	.word	0x000000ff
        /*03cc*/ 	.word	0x00000168
        /*03d0*/ 	.short	0x0100
        /*03d2*/ 	.byte	0x04
	.zero		1


	//   ....[46]....
        /*03d4*/ 	.word	0x00000e40
        /*03d8*/ 	.word	0x000000ff
        /*03dc*/ 	.word	0x00000170
        /*03e0*/ 	.short	0x0100
        /*03e2*/ 	.byte	0x04
	.zero		1


	//   ....[47]....
        /*03e4*/ 	.word	0x00000e50
        /*03e8*/ 	.word	0x000000ff
        /*03ec*/ 	.word	0x00000180
        /*03f0*/ 	.short	0x0100
        /*03f2*/ 	.byte	0x04
	.zero		1


	//   ....[48]....
        /*03f4*/ 	.word	0x00000e60
        /*03f8*/ 	.word	0x000000ff
        /*03fc*/ 	.word	0x00000178
        /*0400*/ 	.short	0x0100
        /*0402*/ 	.byte	0x04
	.zero		1


	//   ....[49]....
        /*0404*/ 	.word	0x00000e70
        /*0408*/ 	.word	0x000000ff
        /*040c*/ 	.word	0x00000188
        /*0410*/ 	.short	0x0100
        /*0412*/ 	.byte	0x04
	.zero		1


	//   ....[50]....
        /*0414*/ 	.word	0x00001be0
        /*0418*/ 	.word	0x00000000
        /*041c*/ 	.word	0x00000180
        /*0420*/ 	.short	0x010a
        /*0422*/ 	.byte	0xff
	.zero		1


	//   ....[51]....
        /*0424*/ 	.word	0x00001c10
        /*0428*/ 	.word	0x00000000
        /*042c*/ 	.word	0x00000170
        /*0430*/ 	.short	0x0101
        /*0432*/ 	.byte	0xff
	.zero		1


	//   ....[52]....
        /*0434*/ 	.word	0x00001cf0
        /*0438*/ 	.word	0x000000ff
        /*043c*/ 	.word	0x00000068
        /*0440*/ 	.short	0x010a
        /*0442*/ 	.byte	0x04
	.zero		1


	//   ....[53]....
        /*0444*/ 	.word	0x00001d70
        /*0448*/ 	.word	0x000000ff
        /*044c*/ 	.word	0x00000068
        /*0450*/ 	.short	0x010a
        /*0452*/ 	.byte	0x21
	.zero		1


	//   ....[54]....
        /*0454*/ 	.word	0x00001f00
        /*0458*/ 	.word	0x000000ff
        /*045c*/ 	.word	0x00000068
        /*0460*/ 	.short	0x010a
        /*0462*/ 	.byte	0x08
	.zero		1


	//   ....[55]....
        /*0464*/ 	.word	0x00002060
        /*0468*/ 	.word	0x000000ff
        /*046c*/ 	.word	0x00000108
        /*0470*/ 	.short	0x0101
        /*0472*/ 	.byte	0x06
	.zero		1


	//   ....[56]....
        /*0474*/ 	.word	0x00002080
        /*0478*/ 	.word	0x000000ff
        /*047c*/ 	.word	0x00000068
        /*0480*/ 	.short	0x010a
        /*0482*/ 	.byte	0x04
	.zero		1


	//   ....[57]....
        /*0484*/ 	.word	0x00002100
        /*0488*/ 	.word	0x000000ff
        /*048c*/ 	.word	0x00000068
        /*0490*/ 	.short	0x010a
        /*0492*/ 	.byte	0x11
	.zero		1


	//   ....[58]....
        /*0494*/ 	.word	0x00002290
        /*0498*/ 	.word	0x000000ff
        /*049c*/ 	.word	0x00000068
        /*04a0*/ 	.short	0x010a
        /*04a2*/ 	.byte	0x07
	.zero		1


	//   ....[59]....
        /*04a4*/ 	.word	0x00002420
        /*04a8*/ 	.word	0x00000003
        /*04ac*/ 	.word	0x00000110
        /*04b0*/ 	.short	0x010a
        /*04b2*/ 	.byte	0xff
	.zero		1


	//   ....[60]....
        /*04b4*/ 	.word	0x00002570
        /*04b8*/ 	.word	0x00000000
        /*04bc*/ 	.word	0x00000000
        /*04c0*/ 	.short	0x0101
        /*04c2*/ 	.byte	0xff
	.zero		1


	//   ....[61]....
        /*04c4*/ 	.word	0x00002b30
        /*04c8*/ 	.word	0x000000ff
        /*04cc*/ 	.word	0x00000000
        /*04d0*/ 	.short	0x010a
        /*04d2*/ 	.byte	0x04
	.zero		1


	//   ....[62]....
        /*04d4*/ 	.word	0x00002bc0
        /*04d8*/ 	.word	0x000000ff
        /*04dc*/ 	.word	0x00000000
        /*04e0*/ 	.short	0x010a
        /*04e2*/ 	.byte	0x05
	.zero		1


	//   ....[63]....
        /*04e4*/ 	.word	0x00002c50
        /*04e8*/ 	.word	0x000000ff
        /*04ec*/ 	.word	0x00000000
        /*04f0*/ 	.short	0x010a
        /*04f2*/ 	.byte	0x05
	.zero		1


	//   ....[64]....
        /*04f4*/ 	.word	0x00002ce0
        /*04f8*/ 	.word	0x000000ff
        /*04fc*/ 	.word	0x00000000
        /*0500*/ 	.short	0x010a
        /*0502*/ 	.byte	0x05
	.zero		1


	//   ....[65]....
        /*0504*/ 	.word	0x00002d70
        /*0508*/ 	.word	0x000000ff
        /*050c*/ 	.word	0x00000000
        /*0510*/ 	.short	0x010a
        /*0512*/ 	.byte	0x05
	.zero		1


	//   ....[66]....
        /*0514*/ 	.word	0x00002e00
        /*0518*/ 	.word	0x000000ff
        /*051c*/ 	.word	0x00000000
        /*0520*/ 	.short	0x010a
        /*0522*/ 	.byte	0x05
	.zero		1


	//   ....[67]....
        /*0524*/ 	.word	0x00002e90
        /*0528*/ 	.word	0x000000ff
        /*052c*/ 	.word	0x00000000
        /*0530*/ 	.short	0x010a
        /*0532*/ 	.byte	0x05
	.zero		1


	//   ....[68]....
        /*0534*/ 	.word	0x00002f20
        /*0538*/ 	.word	0x000000ff
        /*053c*/ 	.word	0x00000000
        /*0540*/ 	.short	0x010a
        /*0542*/ 	.byte	0x05
	.zero		1


	//   ....[69]....
        /*0544*/ 	.word	0x00002fb0
        /*0548*/ 	.word	0x000000ff
        /*054c*/ 	.word	0x00000000
        /*0550*/ 	.short	0x010a
        /*0552*/ 	.byte	0x05
	.zero		1


	//   ....[70]....
        /*0554*/ 	.word	0x00003040
        /*0558*/ 	.word	0x000000ff
        /*055c*/ 	.word	0x00000000
        /*0560*/ 	.short	0x010a
        /*0562*/ 	.byte	0x05
	.zero		1


	//   ....[71]....
        /*0564*/ 	.word	0x000030d0
        /*0568*/ 	.word	0x000000ff
        /*056c*/ 	.word	0x00000000
        /*0570*/ 	.short	0x010a
        /*0572*/ 	.byte	0x05
	.zero		1


	//   ....[72]....
        /*0574*/ 	.word	0x00003160
        /*0578*/ 	.word	0x000000ff
        /*057c*/ 	.word	0x00000000
        /*0580*/ 	.short	0x010a
        /*0582*/ 	.byte	0x05
	.zero		1


	//   ....[73]....
        /*0584*/ 	.word	0x00003200
        /*0588*/ 	.word	0x00000000
        /*058c*/ 	.word	0x00000000
        /*0590*/ 	.short	0x010a
        /*0592*/ 	.byte	0xff
	.zero		1


	//   ....[74]....
        /*0594*/ 	.word	0x00003320
        /*0598*/ 	.word	0x00000002
        /*059c*/ 	.word	0x00000170
        /*05a0*/ 	.short	0x010a
        /*05a2*/ 	.byte	0xff
	.zero		1


	//   ....[75]....
        /*05a4*/ 	.word	0x00003390
        /*05a8*/ 	.word	0x00000002
        /*05ac*/ 	.word	0x00000000
        /*05b0*/ 	.short	0x0101
        /*05b2*/ 	.byte	0xff
	.zero		1


	//   ....[76]....
        /*05b4*/ 	.word	0x000033b0
        /*05b8*/ 	.word	0x000000ff
        /*05bc*/ 	.word	0x00000120
        /*05c0*/ 	.short	0x010a
        /*05c2*/ 	.byte	0x04
	.zero		1


	//   ....[77]....
        /*05c4*/ 	.word	0x000034d0
        /*05c8*/ 	.word	0x00000002
        /*05cc*/ 	.word	0x00000110
        /*05d0*/ 	.short	0x010a
        /*05d2*/ 	.byte	0xff
	.zero		1


	//   ....[78]....
        /*05d4*/ 	.word	0x000035d0
        /*05d8*/ 	.word	0x00000002
        /*05dc*/ 	.word	0x00000000
        /*05e0*/ 	.short	0x0101
        /*05e2*/ 	.byte	0xff
	.zero		1


	//   ....[79]....
        /*05e4*/ 	.word	0x00003660
        /*05e8*/ 	.word	0x000000ff
        /*05ec*/ 	.word	0x00000120
        /*05f0*/ 	.short	0x0106
        /*05f2*/ 	.byte	0x04
	.zero		1


	//   ....[80]....
        /*05f4*/ 	.word	0x00003680
        /*05f8*/ 	.word	0x000000ff
        /*05fc*/ 	.word	0x00000120
        /*0600*/ 	.short	0x010a
        /*0602*/ 	.byte	0x04
	.zero		1


	//   ....[81]....
        /*0604*/ 	.word	0x00003710
        /*0608*/ 	.word	0x000000ff
        /*060c*/ 	.word	0x00000120
        /*0610*/ 	.short	0x0106
        /*0612*/ 	.byte	0x07
	.zero		1


	//   ....[82]....
        /*0614*/ 	.word	0x00003750
        /*0618*/ 	.word	0x00000000
        /*061c*/ 	.word	0x00000120
        /*0620*/ 	.short	0x010a
        /*0622*/ 	.byte	0xff
	.zero		1


	//   ....[83]....
        /*0624*/ 	.word	0x00003ca0
        /*0628*/ 	.word	0x00000000
        /*062c*/ 	.word	0x00000110
        /*0630*/ 	.short	0x010a
        /*0632*/ 	.byte	0xff
	.zero		1


	//   ....[84]....
        /*0634*/ 	.word	0x00003da0
        /*0638*/ 	.word	0x00000003
        /*063c*/ 	.word	0x00000000
        /*0640*/ 	.short	0x0101
        /*0642*/ 	.byte	0xff
	.zero		1


	//   ....[85]....
        /*0644*/ 	.word	0x00003db0
        /*0648*/ 	.word	0x000000ff
        /*064c*/ 	.word	0x00000000
        /*0650*/ 	.short	0x010a
        /*0652*/ 	.byte	0x04
	.zero		1


	//   ....[86]....
        /*0654*/ 	.word	0x00003e30
        /*0658*/ 	.word	0x000000ff
        /*065c*/ 	.word	0x00000150
        /*0660*/ 	.short	0x010a
        /*0662*/ 	.byte	0x1f
	.zero		1


	//   ....[87]....
        /*0664*/ 	.word	0x00003f10
        /*0668*/ 	.word	0x000000ff
        /*066c*/ 	.word	0x00000000
        /*0670*/ 	.short	0x010a
        /*0672*/ 	.byte	0x05
	.zero		1


	//   ....[88]....
        /*0674*/ 	.word	0x00004050
        /*0678*/ 	.word	0x000000ff
        /*067c*/ 	.word	0x00000000
        /*0680*/ 	.short	0x010a
        /*0682*/ 	.byte	0x04
	.zero		1


	//   ....[89]....
        /*0684*/ 	.word	0x000042e0
        /*0688*/ 	.word	0x000000ff
        /*068c*/ 	.word	0x00000000
        /*0690*/ 	.short	0x010a
        /*0692*/ 	.byte	0x04
	.zero		1


	//   ....[90]....
        /*0694*/ 	.word	0x00004370
        /*0698*/ 	.word	0x000000ff
        /*069c*/ 	.word	0x00000000
        /*06a0*/ 	.short	0x010a
        /*06a2*/ 	.byte	0x05
	.zero		1


	//   ....[91]....
        /*06a4*/ 	.word	0x00004400
        /*06a8*/ 	.word	0x000000ff
        /*06ac*/ 	.word	0x00000000
        /*06b0*/ 	.short	0x010a
        /*06b2*/ 	.byte	0x05
	.zero		1


	//   ....[92]....
        /*06b4*/ 	.word	0x00004490
        /*06b8*/ 	.word	0x000000ff
        /*06bc*/ 	.word	0x00000000
        /*06c0*/ 	.short	0x010a
        /*06c2*/ 	.byte	0x04
	.zero		1


	//   ....[93]....
        /*06c4*/ 	.word	0x00004920
        /*06c8*/ 	.word	0x0000000c
        /*06cc*/ 	.word	0x00000110
        /*06d0*/ 	.short	0x010a
        /*06d2*/ 	.byte	0xff
	.zero		1


	//   ....[94]....
        /*06d4*/ 	.word	0x00004a90
        /*06d8*/ 	.word	0x00000000
        /*06dc*/ 	.word	0x00000000
        /*06e0*/ 	.short	0x0101
        /*06e2*/ 	.byte	0xff
	.zero		1


	//   ....[95]....
        /*06e4*/ 	.word	0x00004f10
        /*06e8*/ 	.word	0x000000ff
        /*06ec*/ 	.word	0x00000108
        /*06f0*/ 	.short	0x010a
        /*06f2*/ 	.byte	0x18
	.zero		1


	//   ....[96]....
        /*06f4*/ 	.word	0x000050d0
        /*06f8*/ 	.word	0x000000ff
        /*06fc*/ 	.word	0x000000e8
        /*0700*/ 	.short	0x010a
        /*0702*/ 	.byte	0x04
	.zero		1


	//   ....[97]....
        /*0704*/ 	.word	0x000052a0
        /*0708*/ 	.word	0x000000ff
        /*070c*/ 	.word	0x000000d0
        /*0710*/ 	.short	0x010b
        /*0712*/ 	.byte	0x04
	.zero		1


	//   ....[98]....
        /*0714*/ 	.word	0x000052b0
        /*0718*/ 	.word	0x000000ff
        /*071c*/ 	.word	0x00000000
        /*0720*/ 	.short	0x0101
        /*0722*/ 	.byte	0x14
	.zero		1


	//   ....[99]....
        /*0724*/ 	.word	0x000052c0
        /*0728*/ 	.word	0x000000ff
        /*072c*/ 	.word	0x000000e8
        /*0730*/ 	.short	0x010a
        /*0732*/ 	.byte	0x05
	.zero		1


	//   ....[100]....
        /*0734*/ 	.word	0x000054b0
        /*0738*/ 	.word	0x000000ff
        /*073c*/ 	.word	0x000000d0
        /*0740*/ 	.short	0x010b
        /*0742*/ 	.byte	0x05
	.zero		1


	//   ....[101]....
        /*0744*/ 	.word	0x000054c0
        /*0748*/ 	.word	0x000000ff
        /*074c*/ 	.word	0x00000000
        /*0750*/ 	.short	0x0101
        /*0752*/ 	.byte	0x04
	.zero		1


	//   ....[102]....
        /*0754*/ 	.word	0x00005560
        /*0758*/ 	.word	0x000000ff
        /*075c*/ 	.word	0x00000000
        /*0760*/ 	.short	0x010a
        /*0762*/ 	.byte	0x04
	.zero		1


	//   ....[103]....
        /*0764*/ 	.word	0x000055f0
        /*0768*/ 	.word	0x000000ff
        /*076c*/ 	.word	0x00000000
        /*0770*/ 	.short	0x010a
        /*0772*/ 	.byte	0x05
	.zero		1


	//   ....[104]....
        /*0774*/ 	.word	0x00005690
        /*0778*/ 	.word	0x00000000
        /*077c*/ 	.word	0x00000000
        /*0780*/ 	.short	0x010a
        /*0782*/ 	.byte	0xff
	.zero		1


	//   ....[105]....
        /*0784*/ 	.word	0x000059e0
        /*0788*/ 	.word	0x00000000
        /*078c*/ 	.word	0x00000110
        /*0790*/ 	.short	0x010a
        /*0792*/ 	.byte	0xff
	.zero		1


	//   ....[106]....
        /*0794*/ 	.word	0x00005ab0
        /*0798*/ 	.word	0x00000000
        /*079c*/ 	.word	0x00000000
        /*07a0*/ 	.short	0x0101
        /*07a2*/ 	.byte	0xff
	.zero		1


	//   ....[107]....
        /*07a4*/ 	.word	0x00006660
        /*07a8*/ 	.word	0x00000002
        /*07ac*/ 	.word	0x000000d0
        /*07b0*/ 	.short	0x010a
        /*07b2*/ 	.byte	0xff
	.zero		1


	//   ....[108]....
        /*07b4*/ 	.word	0x00006690
        /*07b8*/ 	.word	0x0000001b
        /*07bc*/ 	.word	0x00000130
        /*07c0*/ 	.short	0x010a
        /*07c2*/ 	.byte	0xff
	.zero		1


	//   ....[109]....
        /*07c4*/ 	.word	0x00006780
        /*07c8*/ 	.word	0x00000002
        /*07cc*/ 	.word	0x000000d0
        /*07d0*/ 	.short	0x010a
        /*07d2*/ 	.byte	0xff
	.zero		1


	//   ....[110]....
        /*07d4*/ 	.word	0x00006910
        /*07d8*/ 	.word	0x0000001b
        /*07dc*/ 	.word	0x00000130
        /*07e0*/ 	.short	0x010a
        /*07e2*/ 	.byte	0xff
	.zero		1


	//   ....[111]....
        /*07e4*/ 	.word	0x000070e0
        /*07e8*/ 	.word	0x00000000
        /*07ec*/ 	.word	0x00000000
        /*07f0*/ 	.short	0x0101
        /*07f2*/ 	.byte	0xff
	.zero		1


	//   ....[112]....
        /*07f4*/ 	.word	0x000070f0
        /*07f8*/ 	.word	0x00000002
        /*07fc*/ 	.word	0x000000d0
        /*0800*/ 	.short	0x010a
        /*0802*/ 	.byte	0xff
	.zero		1


	//   ....[113]....
        /*0804*/ 	.word	0x000071b0
        /*0808*/ 	.word	0x00000002
        /*080c*/ 	.word	0x000000d0
        /*0810*/ 	.short	0x010a
        /*0812*/ 	.byte	0xff
	.zero		1


	//   ....[114]....
        /*0814*/ 	.word	0x00007560
        /*0818*/ 	.word	0x000000ff
        /*081c*/ 	.word	0x00000000
        /*0820*/ 	.short	0x0101
        /*0822*/ 	.byte	0x04
	.zero		1


	//   ....[115]....
        /*0824*/ 	.word	0x00007ab0
        /*0828*/ 	.word	0x00000000
        /*082c*/ 	.word	0x00000000
        /*0830*/ 	.short	0x0101
        /*0832*/ 	.byte	0xff
	.zero		1


	//   ....[116]....
        /*0834*/ 	.word	0x00007d70
        /*0838*/ 	.word	0x000000ff
        /*083c*/ 	.word	0x00000000
        /*0840*/ 	.short	0x0101
        /*0842*/ 	.byte	0x06
	.zero		1


	//   ....[117]....
        /*0844*/ 	.word	0x00007d90
        /*0848*/ 	.word	0x00000000
        /*084c*/ 	.word	0x00000180
        /*0850*/ 	.short	0x010a
        /*0852*/ 	.byte	0xff
	.zero		1


	//   ....[118]....
        /*0854*/ 	.word	0x00007df0
        /*0858*/ 	.word	0x00000000
        /*085c*/ 	.word	0x00000068
        /*0860*/ 	.short	0x010a
        /*0862*/ 	.byte	0xff
	.zero		1


	//   ....[119]....
        /*0864*/ 	.word	0x00007e50
        /*0868*/ 	.word	0x00000000
        /*086c*/ 	.word	0x00000068
        /*0870*/ 	.short	0x010a
        /*0872*/ 	.byte	0xff
	.zero		1


	//   ....[120]....
        /*0874*/ 	.word	0x00007ea0
        /*0878*/ 	.word	0x00000003
        /*087c*/ 	.word	0x00000110
        /*0880*/ 	.short	0x010a
        /*0882*/ 	.byte	0xff
	.zero		1


	//   ....[121]....
        /*0884*/ 	.word	0x00007f00
        /*0888*/ 	.word	0x00000000
        /*088c*/ 	.word	0x00000000
        /*0890*/ 	.short	0x010a
        /*0892*/ 	.byte	0xff
	.zero		1


	//   ....[122]....
        /*0894*/ 	.word	0x00007f60
        /*0898*/ 	.word	0x00000000
        /*089c*/ 	.word	0x00000000
        /*08a0*/ 	.short	0x010a
        /*08a2*/ 	.byte	0xff
	.zero		1


	//   ....[123]....
        /*08a4*/ 	.word	0x00007fc0
        /*08a8*/ 	.word	0x00000000
        /*08ac*/ 	.word	0x00000000
        /*08b0*/ 	.short	0x010a
        /*08b2*/ 	.byte	0xff
	.zero		1


	//   ....[124]....
        /*08b4*/ 	.word	0x00008020
        /*08b8*/ 	.word	0x00000000
        /*08bc*/ 	.word	0x00000000
        /*08c0*/ 	.short	0x010a
        /*08c2*/ 	.byte	0xff
	.zero		1


	//   ....[125]....
        /*08c4*/ 	.word	0x00008080
        /*08c8*/ 	.word	0x00000000
        /*08cc*/ 	.word	0x00000000
        /*08d0*/ 	.short	0x010a
        /*08d2*/ 	.byte	0xff
	.zero		1


	//   ....[126]....
        /*08d4*/ 	.word	0x000080e0
        /*08d8*/ 	.word	0x00000000
        /*08dc*/ 	.word	0x00000000
        /*08e0*/ 	.short	0x010a
        /*08e2*/ 	.byte	0xff
	.zero		1


	//   ....[127]....
        /*08e4*/ 	.word	0x00008140
        /*08e8*/ 	.word	0x00000000
        /*08ec*/ 	.word	0x00000000
        /*08f0*/ 	.short	0x010a
        /*08f2*/ 	.byte	0xff
	.zero		1


	//   ....[128]....
        /*08f4*/ 	.word	0x000081a0
        /*08f8*/ 	.word	0x00000000
        /*08fc*/ 	.word	0x00000000
        /*0900*/ 	.short	0x010a
        /*0902*/ 	.byte	0xff
	.zero		1


	//   ....[129]....
        /*0904*/ 	.word	0x00008200
        /*0908*/ 	.word	0x00000000
        /*090c*/ 	.word	0x00000000
        /*0910*/ 	.short	0x010a
        /*0912*/ 	.byte	0xff
	.zero		1


	//   ....[130]....
        /*0914*/ 	.word	0x00008260
        /*0918*/ 	.word	0x00000000
        /*091c*/ 	.word	0x00000000
        /*0920*/ 	.short	0x010a
        /*0922*/ 	.byte	0xff
	.zero		1


	//   ....[131]....
        /*0924*/ 	.word	0x000082c0
        /*0928*/ 	.word	0x00000000
        /*092c*/ 	.word	0x00000000
        /*0930*/ 	.short	0x010a
        /*0932*/ 	.byte	0xff
	.zero		1


	//   ....[132]....
        /*0934*/ 	.word	0x00008320
        /*0938*/ 	.word	0x00000000
        /*093c*/ 	.word	0x00000000
        /*0940*/ 	.short	0x010a
        /*0942*/ 	.byte	0xff
	.zero		1


	//   ....[133]....
        /*0944*/ 	.word	0x00008370
        /*0948*/ 	.word	0x00000002
        /*094c*/ 	.word	0x00000170
        /*0950*/ 	.short	0x010a
        /*0952*/ 	.byte	0xff
	.zero		1


	//   ....[134]....
        /*0954*/ 	.word	0x000083d0
        /*0958*/ 	.word	0x00000002
        /*095c*/ 	.word	0x00000120
        /*0960*/ 	.short	0x010a
        /*0962*/ 	.byte	0xff
	.zero		1


	//   ....[135]....
        /*0964*/ 	.word	0x00008420
        /*0968*/ 	.word	0x00000002
        /*096c*/ 	.word	0x00000110
        /*0970*/ 	.short	0x010a
        /*0972*/ 	.byte	0xff
	.zero		1


	//   ....[136]....
        /*0974*/ 	.word	0x00008480
        /*0978*/ 	.word	0x00000000
        /*097c*/ 	.word	0x00000120
        /*0980*/ 	.short	0x010a
        /*0982*/ 	.byte	0xff
	.zero		1


	//   ....[137]....
        /*0984*/ 	.word	0x000084d0
        /*0988*/ 	.word	0x00000000
        /*098c*/ 	.word	0x00000110
        /*0990*/ 	.short	0x010a
        /*0992*/ 	.byte	0xff
	.zero		1


	//   ....[138]....
        /*0994*/ 	.word	0x00008530
        /*0998*/ 	.word	0x00000002
        /*099c*/ 	.word	0x00000150
        /*09a0*/ 	.short	0x010a
        /*09a2*/ 	.byte	0xff
	.zero		1


	//   ....[139]....
        /*09a4*/ 	.word	0x00008590
        /*09a8*/ 	.word	0x00000000
        /*09ac*/ 	.word	0x00000000
        /*09b0*/ 	.short	0x010a
        /*09b2*/ 	.byte	0xff
	.zero		1


	//   ....[140]....
        /*09b4*/ 	.word	0x000085f0
        /*09b8*/ 	.word	0x00000000
        /*09bc*/ 	.word	0x00000000
        /*09c0*/ 	.short	0x010a
        /*09c2*/ 	.byte	0xff
	.zero		1


	//   ....[141]....
        /*09c4*/ 	.word	0x00008650
        /*09c8*/ 	.word	0x00000000
        /*09cc*/ 	.word	0x00000000
        /*09d0*/ 	.short	0x010a
        /*09d2*/ 	.byte	0xff
	.zero		1


	//   ....[142]....
        /*09d4*/ 	.word	0x000086b0
        /*09d8*/ 	.word	0x00000000
        /*09dc*/ 	.word	0x00000000
        /*09e0*/ 	.short	0x010a
        /*09e2*/ 	.byte	0xff
	.zero		1


	//   ....[143]....
        /*09e4*/ 	.word	0x00008710
        /*09e8*/ 	.word	0x00000000
        /*09ec*/ 	.word	0x00000000
        /*09f0*/ 	.short	0x010a
        /*09f2*/ 	.byte	0xff
	.zero		1


	//   ....[144]....
        /*09f4*/ 	.word	0x00008760
        /*09f8*/ 	.word	0x0000000c
        /*09fc*/ 	.word	0x00000110
        /*0a00*/ 	.short	0x010a
        /*0a02*/ 	.byte	0xff
	.zero		1


	//   ....[145]....
        /*0a04*/ 	.word	0x000087c0
        /*0a08*/ 	.word	0x00000000
        /*0a0c*/ 	.word	0x00000108
        /*0a10*/ 	.short	0x010a
        /*0a12*/ 	.byte	0xff
	.zero		1


	//   ....[146]....
        /*0a14*/ 	.word	0x00008820
        /*0a18*/ 	.word	0x00000000
        /*0a1c*/ 	.word	0x000000e8
        /*0a20*/ 	.short	0x010a
        /*0a22*/ 	.byte	0xff
	.zero		1


	//   ....[147]....
        /*0a24*/ 	.word	0x00008880
        /*0a28*/ 	.word	0x00000006
        /*0a2c*/ 	.word	0x000000e8
        /*0a30*/ 	.short	0x010a
        /*0a32*/ 	.byte	0xff
	.zero		1


	//   ....[148]....
        /*0a34*/ 	.word	0x000088e0
        /*0a38*/ 	.word	0x00000000
        /*0a3c*/ 	.word	0x00000000
        /*0a40*/ 	.short	0x010a
        /*0a42*/ 	.byte	0xff
	.zero		1


	//   ....[149]....
        /*0a44*/ 	.word	0x00008940
        /*0a48*/ 	.word	0x00000000
        /*0a4c*/ 	.word	0x00000000
        /*0a50*/ 	.short	0x010a
        /*0a52*/ 	.byte	0xff
	.zero		1


	//   ....[150]....
        /*0a54*/ 	.word	0x00008990
        /*0a58*/ 	.word	0x00000000
        /*0a5c*/ 	.word	0x00000110
        /*0a60*/ 	.short	0x010a
        /*0a62*/ 	.byte	0xff
	.zero		1


	//   ....[151]....
        /*0a64*/ 	.word	0x000089e0
        /*0a68*/ 	.word	0x00000002
        /*0a6c*/ 	.word	0x000000d0
        /*0a70*/ 	.short	0x010a
        /*0a72*/ 	.byte	0xff
	.zero		1


	//   ....[152]....
        /*0a74*/ 	.word	0x00008a30
        /*0a78*/ 	.word	0x0000001b
        /*0a7c*/ 	.word	0x00000130
        /*0a80*/ 	.short	0x010a
        /*0a82*/ 	.byte	0xff
	.zero		1


	//   ....[153]....
        /*0a84*/ 	.word	0x00008a80
        /*0a88*/ 	.word	0x00000002
        /*0a8c*/ 	.word	0x000000d0
        /*0a90*/ 	.short	0x010a
        /*0a92*/ 	.byte	0xff
	.zero		1


	//----- nvinfo : EIATTR_NUM_MBARRIERS
	.align		4
.L_47:
        /*0a94*/ 	.byte	0x03, 0x38
        /*0a96*/ 	.short	0x0032


	//----- nvinfo : EIATTR_EXIT_INSTR_OFFSETS
	.align		4
        /*0a98*/ 	.byte	0x04, 0x1c
        /*0a9a*/ 	.short	(.L_49 - .L_48)


	//   ....[0]....
.L_48:
        /*0a9c*/ 	.word	0x00003230


	//   ....[1]....
        /*0aa0*/ 	.word	0x00003720


	//   ....[2]....
        /*0aa4*/ 	.word	0x00003780


	//   ....[3]....
        /*0aa8*/ 	.word	0x000046f0


	//   ....[4]....
        /*0aac*/ 	.word	0x000056c0


	//   ....[5]....
        /*0ab0*/ 	.word	0x00005700


	//   ....[6]....
        /*0ab4*/ 	.word	0x00007c70


	//   ....[7]....
        /*0ab8*/ 	.word	0x00007ce0


	//   ....[8]....
        /*0abc*/ 	.word	0x00007d10


	//   ....[9]....
        /*0ac0*/ 	.word	0x00007d80


	//----- nvinfo : EIATTR_MAX_THREADS
	.align		4
.L_49:
        /*0ac4*/ 	.byte	0x04, 0x05
        /*0ac6*/ 	.short	(.L_51 - .L_50)
.L_50:
        /*0ac8*/ 	.word	0x00000100
        /*0acc*/ 	.word	0x00000001
        /*0ad0*/ 	.word	0x00000001


	//----- nvinfo : EIATTR_CRS_STACK_SIZE
	.align		4
.L_51:
        /*0ad4*/ 	.byte	0x04, 0x1e
        /*0ad6*/ 	.short	(.L_53 - .L_52)
.L_52:
        /*0ad8*/ 	.word	0x00000000


	//----- nvinfo : EIATTR_CBANK_PARAM_SIZE
	.align		4
.L_53:
        /*0adc*/ 	.byte	0x03, 0x19
        /*0ade*/ 	.short	0x0800


	//----- nvinfo : EIATTR_PARAM_CBANK
	.align		4
        /*0ae0*/ 	.byte	0x04, 0x0a
        /*0ae2*/ 	.short	(.L_55 - .L_54)
	.align		4
.L_54:
        /*0ae4*/ 	.word	index@(.nv.constant0._ZN7cutlass13device_kernelINS_4gemm6kernel13GemmUniversalIN4cute5tupleIJiiiiEEENS1_10collective13CollectiveMmaINS1_35MainloopSm100TmaUmmaWarpSpecializedILi13ELi2ELi4ENS5_IJNS4_1CILi2EEENSA_ILi4EEENSA_ILi1EEEEEEEENS5_IJNSA_ILi64EEESG_SG_EEENS_6half_tENS5_IJlSD_lEEESI_SJ_NS4_8TiledMMAINS4_8MMA_AtomIJNS4_20SM100_MMA_F16BF16_SSISI_SI_fLi64ELi64ELNS4_4UMMA5MajorE0ELSO_0ELNSN_7ScaleInE0ELSP_0EEEEEENS4_6LayoutINS5_IJSD_SD_SD_EEENS5_IJNSA_ILi0EEESU_SU_EEEEENS5_IJNS4_10UnderscoreESX_SX_EEEEENS4_23SM90_TMA_LOAD_MULTICASTENS4_14ComposedLayoutINS4_7SwizzleILi3ELi4ELi3EEENS4_18smem_ptr_flag_bitsILi16EEENSS_INS5_IJNSA_ILi8EEESG_EEENS5_IJSG_SD_EEEEEEEvNS4_8identityES10_S1A_vS1B_EENS_8epilogue10collective18CollectiveEpilogueINS1D_23Sm100TmaWarpSpecializedILi3ELi2ELi16ELb1ELb0EEEJSH_NS5_IJNSS_ISG_SD_EENSS_INSA_ILi32EEESD_EEEEESI_SJ_SI_SJ_NS1D_6fusion15FusionCallbacksIS1H_NS1M_17LinearCombinationISI_fSI_fLNS_15FloatRoundStyleE2EEESH_S1L_JEEENS4_5SM1004TMEM4LOAD26SM100_TMEM_LOAD_16dp256b4xENS4_13SM90_TMA_LOADENS11_INS12_ILi2ELi4ELi3EEES15_NSS_INS5_IJS16_S1J_EEENS5_IJS1J_SD_EEEEEEENS4_17SM75_U32x4_LDSM_NENS4_14SM90_TMA_STOREES21_NS4_17SM90_U32x4_STSM_NENS4_39AutoVectorizingCopyWithAssumedAlignmentILi128EEEEEEvvEEEEvNT_6ParamsE)
        /*0ae8*/ 	.short	0x0380
        /*0aea*/ 	.short	0x0800


	//----- nvinfo : EIATTR_SW_WAR
	.align		4
.L_55:
        /*0aec*/ 	.byte	0x04, 0x36
        /*0aee*/ 	.short	(.L_57 - .L_56)
.L_56:
        /*0af0*/ 	.word	0x00000008
.L_57:


//--------------------- .nv.callgraph             --------------------------
	.section	.nv.callgraph,"",@"SHT_CUDA_CALLGRAPH"
	.align	4
	.sectionentsize	8
	.align		4
        /*0000*/ 	.word	0x00000000
	.align		4
        /*0004*/ 	.word	0xffffffff
	.align		4
        /*0008*/ 	.word	index@(_ZN7cutlass13device_kernelINS_4gemm6kernel13GemmUniversalIN4cute5tupleIJiiiiEEENS1_10collective13CollectiveMmaINS1_35MainloopSm100TmaUmmaWarpSpecializedILi13ELi2ELi4ENS5_IJNS4_1CILi2EEENSA_ILi4EEENSA_ILi1EEEEEEEENS5_IJNSA_ILi64EEESG_SG_EEENS_6half_tENS5_IJlSD_lEEESI_SJ_NS4_8TiledMMAINS4_8MMA_AtomIJNS4_20SM100_MMA_F16BF16_SSISI_SI_fLi64ELi64ELNS4_4UMMA5MajorE0ELSO_0ELNSN_7ScaleInE0ELSP_0EEEEEENS4_6LayoutINS5_IJSD_SD_SD_EEENS5_IJNSA_ILi0EEESU_SU_EEEEENS5_IJNS4_10UnderscoreESX_SX_EEEEENS4_23SM90_TMA_LOAD_MULTICASTENS4_14ComposedLayoutINS4_7SwizzleILi3ELi4ELi3EEENS4_18smem_ptr_flag_bitsILi16EEENSS_INS5_IJNSA_ILi8EEESG_EEENS5_IJSG_SD_EEEEEEEvNS4_8identityES10_S1A_vS1B_EENS_8epilogue10collective18CollectiveEpilogueINS1D_23Sm100TmaWarpSpecializedILi3ELi2ELi16ELb1ELb0EEEJSH_NS5_IJNSS_ISG_SD_EENSS_INSA_ILi32EEESD_EEEEESI_SJ_SI_SJ_NS1D_6fusion15FusionCallbacksIS1H_NS1M_17LinearCombinationISI_fSI_fLNS_15FloatRoundStyleE2EEESH_S1L_JEEENS4_5SM1004TMEM4LOAD26SM100_TMEM_LOAD_16dp256b4xENS4_13SM90_TMA_LOADENS11_INS12_ILi2ELi4ELi3EEES15_NSS_INS5_IJS16_S1J_EEENS5_IJS1J_SD_EEEEEEENS4_17SM75_U32x4_LDSM_NENS4_14SM90_TMA_STOREES21_NS4_17SM90_U32x4_STSM_NENS4_39AutoVectorizingCopyWithAssumedAlignmentILi128EEEEEEvvEEEEvNT_6ParamsE)
	.align		4
        /*000c*/ 	.word	index@(__assertfail)
	.align		4
        /*0010*/ 	.word	0x00000000
	.align		4
        /*0014*/ 	.word	0xfffffffe
	.align		4
        /*0018*/ 	.word	0x00000000
	.align		4
        /*001c*/ 	.word	0xfffffffd
	.align		4
        /*0020*/ 	.word	0x00000000
	.align		4
        /*0024*/ 	.word	0xfffffffc


//--------------------- .nv.constant4             --------------------------
	.section	.nv.constant4,"a",@progbits
	.align	8
	.align		8
.nv.constant4:
        /*0000*/ 	.dword	__assertfail
	.align		8
        /*0008*/ 	.dword	__unnamed_1
	.align		8
        /*0010*/ 	.dword	__unnamed_2
	.align		8
        /*0018*/ 	.dword	_ZN40_INTERNAL_6b448831_4_k_cu_7b60c7db_161184cuda3std3__45__cpo5beginE
	.align		8
        /*0020*/ 	.dword	_ZN40_INTERNAL_6b448831_4_k_cu_7b60c7db_161184cuda3std3__45__cpo3endE
	.align		8
        /*0028*/ 	.dword	_ZN40_INTERNAL_6b448831_4_k_cu_7b60c7db_161184cuda3std3__45__cpo6cbeginE
	.align		8
        /*0030*/ 	.dword	_ZN40_INTERNAL_6b448831_4_k_cu_7b60c7db_161184cuda3std3__45__cpo4cendE
	.align		8
        /*0038*/ 	.dword	_ZN40_INTERNAL_6b448831_4_k_cu_7b60c7db_161184cuda3std3__442_GLOBAL__N__6b448831_4_k_cu_7b60c7db_161186ignoreE
	.align		8
        /*0040*/ 	.dword	_ZN40_INTERNAL_6b448831_4_k_cu_7b60c7db_161184cuda3std3__419piecewise_constructE
	.align		8
        /*0048*/ 	.dword	_ZN40_INTERNAL_6b448831_4_k_cu_7b60c7db_161184cuda3std3__48in_placeE
	.align		8
        /*0050*/ 	.dword	_ZN40_INTERNAL_6b448831_4_k_cu_7b60c7db_161184cuda3std6ranges3__45__cpo4swapE
	.align		8
        /*0058*/ 	.dword	_ZN40_INTERNAL_6b448831_4_k_cu_7b60c7db_161184cuda3std6ranges3__45__cpo9iter_moveE
	.align		8
        /*0060*/ 	.dword	_ZN40_INTERNAL_6b448831_4_k_cu_7b60c7db_161184cute7productE
	.align		8
        /*0068*/ 	.dword	_ZN40_INTERNAL_6b448831_4_k_cu_7b60c7db_161184cute1_E
	.align		8
        /*0070*/ 	.dword	$str$25
	.align		8
        /*0078*/ 	.dword	$str$26
	.align		8
        /*0080*/ 	.dword	$str$27
	.align		8
        /*0088*/ 	.dword	$str$28


//--------------------- .text._ZN7cutlass13device_kernelINS_4gemm6kernel13GemmUniversalIN4cute5tupleIJiiiiEEENS1_10collective13CollectiveMmaINS1_35MainloopSm100TmaUmmaWarpSpecializedILi13ELi2ELi4ENS5_IJNS4_1CILi2EEENSA_ILi4EEENSA_ILi1EEEEEEEENS5_IJNSA_ILi64EEESG_SG_EEENS_6half_tENS5_IJlSD_lEEESI_SJ_NS4_8TiledMMAINS4_8MMA_AtomIJNS4_20SM100_MMA_F16BF16_SSISI_SI_fLi64ELi64ELNS4_4UMMA5MajorE0ELSO_0ELNSN_7ScaleInE0ELSP_0EEEEEENS4_6LayoutINS5_IJSD_SD_SD_EEENS5_IJNSA_ILi0EEESU_SU_EEEEENS5_IJNS4_10UnderscoreESX_SX_EEEEENS4_23SM90_TMA_LOAD_MULTICASTENS4_14ComposedLayoutINS4_7SwizzleILi3ELi4ELi3EEENS4_18smem_ptr_flag_bitsILi16EEENSS_INS5_IJNSA_ILi8EEESG_EEENS5_IJSG_SD_EEEEEEEvNS4_8identityES10_S1A_vS1B_EENS_8epilogue10collective18CollectiveEpilogueINS1D_23Sm100TmaWarpSpecializedILi3ELi2ELi16ELb1ELb0EEEJSH_NS5_IJNSS_ISG_SD_EENSS_INSA_ILi32EEESD_EEEEESI_SJ_SI_SJ_NS1D_6fusion15FusionCallbacksIS1H_NS1M_17LinearCombinationISI_fSI_fLNS_15FloatRoundStyleE2EEESH_S1L_JEEENS4_5SM1004TMEM4LOAD26SM100_TMEM_LOAD_16dp256b4xENS4_13SM90_TMA_LOADENS11_INS12_ILi2ELi4ELi3EEES15_NSS_INS5_IJS16_S1J_EEENS5_IJS1J_SD_EEEEEEENS4_17SM75_U32x4_LDSM_NENS4_14SM90_TMA_STOREES21_NS4_17SM90_U32x4_STSM_NENS4_39AutoVectorizingCopyWithAssumedAlignmentILi128EEEEEEvvEEEEvNT_6ParamsE --------------------------
	.section	.text._ZN7cutlass13device_kernelINS_4gemm6kernel13GemmUniversalIN4cute5tupleIJiiiiEEENS1_10collective13CollectiveMmaINS1_35MainloopSm100TmaUmmaWarpSpecializedILi13ELi2ELi4ENS5_IJNS4_1CILi2EEENSA_ILi4EEENSA_ILi1EEEEEEEENS5_IJNSA_ILi64EEESG_SG_EEENS_6half_tENS5_IJlSD_lEEESI_SJ_NS4_8TiledMMAINS4_8MMA_AtomIJNS4_20SM100_MMA_F16BF16_SSISI_SI_fLi64ELi64ELNS4_4UMMA5MajorE0ELSO_0ELNSN_7ScaleInE0ELSP_0EEEEEENS4_6LayoutINS5_IJSD_SD_SD_EEENS5_IJNSA_ILi0EEESU_SU_EEEEENS5_IJNS4_10UnderscoreESX_SX_EEEEENS4_23SM90_TMA_LOAD_MULTICASTENS4_14ComposedLayoutINS4_7SwizzleILi3ELi4ELi3EEENS4_18smem_ptr_flag_bitsILi16EEENSS_INS5_IJNSA_ILi8EEESG_EEENS5_IJSG_SD_EEEEEEEvNS4_8identityES10_S1A_vS1B_EENS_8epilogue10collective18CollectiveEpilogueINS1D_23Sm100TmaWarpSpecializedILi3ELi2ELi16ELb1ELb0EEEJSH_NS5_IJNSS_ISG_SD_EENSS_INSA_ILi32EEESD_EEEEESI_SJ_SI_SJ_NS1D_6fusion15FusionCallbacksIS1H_NS1M_17LinearCombinationISI_fSI_fLNS_15FloatRoundStyleE2EEESH_S1L_JEEENS4_5SM1004TMEM4LOAD26SM100_TMEM_LOAD_16dp256b4xENS4_13SM90_TMA_LOADENS11_INS12_ILi2ELi4ELi3EEES15_NSS_INS5_IJS16_S1J_EEENS5_IJS1J_SD_EEEEEEENS4_17SM75_U32x4_LDSM_NENS4_14SM90_TMA_STOREES21_NS4_17SM90_U32x4_STSM_NENS4_39AutoVectorizingCopyWithAssumedAlignmentILi128EEEEEEvvEEEEvNT_6ParamsE,"ax",@progbits
	.align	128
.text._ZN7cutlass13device_kernelINS_4gemm6kernel13GemmUniversalIN4cute5tupleIJiiiiEEENS1_10collective13CollectiveMmaINS1_35MainloopSm100TmaUmmaWarpSpecializedILi13ELi2ELi4ENS5_IJNS4_1CILi2EEENSA_ILi4EEENSA_ILi1EEEEEEEENS5_IJNSA_ILi64EEESG_SG_EEENS_6half_tENS5_IJlSD_lEEESI_SJ_NS4_8TiledMMAINS4_8MMA_AtomIJNS4_20SM100_MMA_F16BF16_SSISI_SI_fLi64ELi64ELNS4_4UMMA5MajorE0ELSO_0ELNSN_7ScaleInE0ELSP_0EEEEEENS4_6LayoutINS5_IJSD_SD_SD_EEENS5_IJNSA_ILi0EEESU_SU_EEEEENS5_IJNS4_10UnderscoreESX_SX_EEEEENS4_23SM90_TMA_LOAD_MULTICASTENS4_14ComposedLayoutINS4_7SwizzleILi3ELi4ELi3EEENS4_18smem_ptr_flag_bitsILi16EEENSS_INS5_IJNSA_ILi8EEESG_EEENS5_IJSG_SD_EEEEEEEvNS4_8identityES10_S1A_vS1B_EENS_8epilogue10collective18CollectiveEpilogueINS1D_23Sm100TmaWarpSpecializedILi3ELi2ELi16ELb1ELb0EEEJSH_NS5_IJNSS_ISG_SD_EENSS_INSA_ILi32EEESD_EEEEESI_SJ_SI_SJ_NS1D_6fusion15FusionCallbacksIS1H_NS1M_17LinearCombinationISI_fSI_fLNS_15FloatRoundStyleE2EEESH_S1L_JEEENS4_5SM1004TMEM4LOAD26SM100_TMEM_LOAD_16dp256b4xENS4_13SM90_TMA_LOADENS11_INS12_ILi2ELi4ELi3EEES15_NSS_INS5_IJS16_S1J_EEENS5_IJS1J_SD_EEEEEEENS4_17SM75_U32x4_LDSM_NENS4_14SM90_TMA_STOREES21_NS4_17SM90_U32x4_STSM_NENS4_39AutoVectorizingCopyWithAssumedAlignmentILi128EEEEEEvvEEEEvNT_6ParamsE:
        .type           _ZN7cutlass13device_kernelINS_4gemm6kernel13GemmUniversalIN4cute5tupleIJiiiiEEENS1_10collective13CollectiveMmaINS1_35MainloopSm100TmaUmmaWarpSpecializedILi13ELi2ELi4ENS5_IJNS4_1CILi2EEENSA_ILi4EEENSA_ILi1EEEEEEEENS5_IJNSA_ILi64EEESG_SG_EEENS_6half_tENS5_IJlSD_lEEESI_SJ_NS4_8TiledMMAINS4_8MMA_AtomIJNS4_20SM100_MMA_F16BF16_SSISI_SI_fLi64ELi64ELNS4_4UMMA5MajorE0ELSO_0ELNSN_7ScaleInE0ELSP_0EEEEEENS4_6LayoutINS5_IJSD_SD_SD_EEENS5_IJNSA_ILi0EEESU_SU_EEEEENS5_IJNS4_10UnderscoreESX_SX_EEEEENS4_23SM90_TMA_LOAD_MULTICASTENS4_14ComposedLayoutINS4_7SwizzleILi3ELi4ELi3EEENS4_18smem_ptr_flag_bitsILi16EEENSS_INS5_IJNSA_ILi8EEESG_EEENS5_IJSG_SD_EEEEEEEvNS4_8identityES10_S1A_vS1B_EENS_8epilogue10collective18CollectiveEpilogueINS1D_23Sm100TmaWarpSpecializedILi3ELi2ELi16ELb1ELb0EEEJSH_NS5_IJNSS_ISG_SD_EENSS_INSA_ILi32EEESD_EEEEESI_SJ_SI_SJ_NS1D_6fusion15FusionCallbacksIS1H_NS1M_17LinearCombinationISI_fSI_fLNS_15FloatRoundStyleE2EEESH_S1L_JEEENS4_5SM1004TMEM4LOAD26SM100_TMEM_LOAD_16dp256b4xENS4_13SM90_TMA_LOADENS11_INS12_ILi2ELi4ELi3EEES15_NSS_INS5_IJS16_S1J_EEENS5_IJS1J_SD_EEEEEEENS4_17SM75_U32x4_LDSM_NENS4_14SM90_TMA_STOREES21_NS4_17SM90_U32x4_STSM_NENS4_39AutoVectorizingCopyWithAssumedAlignmentILi128EEEEEEvvEEEEvNT_6ParamsE,@function
        .size           _ZN7cutlass13device_kernelINS_4gemm6kernel13GemmUniversalIN4cute5tupleIJiiiiEEENS1_10collective13CollectiveMmaINS1_35MainloopSm100TmaUmmaWarpSpecializedILi13ELi2ELi4ENS5_IJNS4_1CILi2EEENSA_ILi4EEENSA_ILi1EEEEEEEENS5_IJNSA_ILi64EEESG_SG_EEENS_6half_tENS5_IJlSD_lEEESI_SJ_NS4_8TiledMMAINS4_8MMA_AtomIJNS4_20SM100_MMA_F16BF16_SSISI_SI_fLi64ELi64ELNS4_4UMMA5MajorE0ELSO_0ELNSN_7ScaleInE0ELSP_0EEEEEENS4_6LayoutINS5_IJSD_SD_SD_EEENS5_IJNSA_ILi0EEESU_SU_EEEEENS5_IJNS4_10UnderscoreESX_SX_EEEEENS4_23SM90_TMA_LOAD_MULTICASTENS4_14ComposedLayoutINS4_7SwizzleILi3ELi4ELi3EEENS4_18smem_ptr_flag_bitsILi16EEENSS_INS5_IJNSA_ILi8EEESG_EEENS5_IJSG_SD_EEEEEEEvNS4_8identityES10_S1A_vS1B_EENS_8epilogue10collective18CollectiveEpilogueINS1D_23Sm100TmaWarpSpecializedILi3ELi2ELi16ELb1ELb0EEEJSH_NS5_IJNSS_ISG_SD_EENSS_INSA_ILi32EEESD_EEEEESI_SJ_SI_SJ_NS1D_6fusion15FusionCallbacksIS1H_NS1M_17LinearCombinationISI_fSI_fLNS_15FloatRoundStyleE2EEESH_S1L_JEEENS4_5SM1004TMEM4LOAD26SM100_TMEM_LOAD_16dp256b4xENS4_13SM90_TMA_LOADENS11_INS12_ILi2ELi4ELi3EEES15_NSS_INS5_IJS16_S1J_EEENS5_IJS1J_SD_EEEEEEENS4_17SM75_U32x4_LDSM_NENS4_14SM90_TMA_STOREES21_NS4_17SM90_U32x4_STSM_NENS4_39AutoVectorizingCopyWithAssumedAlignmentILi128EEEEEEvvEEEEvNT_6ParamsE,(.L_x_189 - _ZN7cutlass13device_kernelINS_4gemm6kernel13GemmUniversalIN4cute5tupleIJiiiiEEENS1_10collective13CollectiveMmaINS1_35MainloopSm100TmaUmmaWarpSpecializedILi13ELi2ELi4ENS5_IJNS4_1CILi2EEENSA_ILi4EEENSA_ILi1EEEEEEEENS5_IJNSA_ILi64EEESG_SG_EEENS_6half_tENS5_IJlSD_lEEESI_SJ_NS4_8TiledMMAINS4_8MMA_AtomIJNS4_20SM100_MMA_F16BF16_SSISI_SI_fLi64ELi64ELNS4_4UMMA5MajorE0ELSO_0ELNSN_7ScaleInE0ELSP_0EEEEEENS4_6LayoutINS5_IJSD_SD_SD_EEENS5_IJNSA_ILi0EEESU_SU_EEEEENS5_IJNS4_10UnderscoreESX_SX_EEEEENS4_23SM90_TMA_LOAD_MULTICASTENS4_14ComposedLayoutINS4_7SwizzleILi3ELi4ELi3EEENS4_18smem_ptr_flag_bitsILi16EEENSS_INS5_IJNSA_ILi8EEESG_EEENS5_IJSG_SD_EEEEEEEvNS4_8identityES10_S1A_vS1B_EENS_8epilogue10collective18CollectiveEpilogueINS1D_23Sm100TmaWarpSpecializedILi3ELi2ELi16ELb1ELb0EEEJSH_NS5_IJNSS_ISG_SD_EENSS_INSA_ILi32EEESD_EEEEESI_SJ_SI_SJ_NS1D_6fusion15FusionCallbacksIS1H_NS1M_17LinearCombinationISI_fSI_fLNS_15FloatRoundStyleE2EEESH_S1L_JEEENS4_5SM1004TMEM4LOAD26SM100_TMEM_LOAD_16dp256b4xENS4_13SM90_TMA_LOADENS11_INS12_ILi2ELi4ELi3EEES15_NSS_INS5_IJS16_S1J_EEENS5_IJS1J_SD_EEEEEEENS4_17SM75_U32x4_LDSM_NENS4_14SM90_TMA_STOREES21_NS4_17SM90_U32x4_STSM_NENS4_39AutoVectorizingCopyWithAssumedAlignmentILi128EEEEEEvvEEEEvNT_6ParamsE)
        .other          _ZN7cutlass13device_kernelINS_4gemm6kernel13GemmUniversalIN4cute5tupleIJiiiiEEENS1_10collective13CollectiveMmaINS1_35MainloopSm100TmaUmmaWarpSpecializedILi13ELi2ELi4ENS5_IJNS4_1CILi2EEENSA_ILi4EEENSA_ILi1EEEEEEEENS5_IJNSA_ILi64EEESG_SG_EEENS_6half_tENS5_IJlSD_lEEESI_SJ_NS4_8TiledMMAINS4_8MMA_AtomIJNS4_20SM100_MMA_F16BF16_SSISI_SI_fLi64ELi64ELNS4_4UMMA5MajorE0ELSO_0ELNSN_7ScaleInE0ELSP_0EEEEEENS4_6LayoutINS5_IJSD_SD_SD_EEENS5_IJNSA_ILi0EEESU_SU_EEEEENS5_IJNS4_10UnderscoreESX_SX_EEEEENS4_23SM90_TMA_LOAD_MULTICASTENS4_14ComposedLayoutINS4_7SwizzleILi3ELi4ELi3EEENS4_18smem_ptr_flag_bitsILi16EEENSS_INS5_IJNSA_ILi8EEESG_EEENS5_IJSG_SD_EEEEEEEvNS4_8identityES10_S1A_vS1B_EENS_8epilogue10collective18CollectiveEpilogueINS1D_23Sm100TmaWarpSpecializedILi3ELi2ELi16ELb1ELb0EEEJSH_NS5_IJNSS_ISG_SD_EENSS_INSA_ILi32EEESD_EEEEESI_SJ_SI_SJ_NS1D_6fusion15FusionCallbacksIS1H_NS1M_17LinearCombinationISI_fSI_fLNS_15FloatRoundStyleE2EEESH_S1L_JEEENS4_5SM1004TMEM4LOAD26SM100_TMEM_LOAD_16dp256b4xENS4_13SM90_TMA_LOADENS11_INS12_ILi2ELi4ELi3EEES15_NSS_INS5_IJS16_S1J_EEENS5_IJS1J_SD_EEEEEEENS4_17SM75_U32x4_LDSM_NENS4_14SM90_TMA_STOREES21_NS4_17SM90_U32x4_STSM_NENS4_39AutoVectorizingCopyWithAssumedAlignmentILi128EEEEEEvvEEEEvNT_6ParamsE,@"STO_CUDA_ENTRY STV_DEFAULT"
_ZN7cutlass13device_kernelINS_4gemm6kernel13GemmUniversalIN4cute5tupleIJiiiiEEENS1_10collective13CollectiveMmaINS1_35MainloopSm100TmaUmmaWarpSpecializedILi13ELi2ELi4ENS5_IJNS4_1CILi2EEENSA_ILi4EEENSA_ILi1EEEEEEEENS5_IJNSA_ILi64EEESG_SG_EEENS_6half_tENS5_IJlSD_lEEESI_SJ_NS4_8TiledMMAINS4_8MMA_AtomIJNS4_20SM100_MMA_F16BF16_SSISI_SI_fLi64ELi64ELNS4_4UMMA5MajorE0ELSO_0ELNSN_7ScaleInE0ELSP_0EEEEEENS4_6LayoutINS5_IJSD_SD_SD_EEENS5_IJNSA_ILi0EEESU_SU_EEEEENS5_IJNS4_10UnderscoreESX_SX_EEEEENS4_23SM90_TMA_LOAD_MULTICASTENS4_14ComposedLayoutINS4_7SwizzleILi3ELi4ELi3EEENS4_18smem_ptr_flag_bitsILi16EEENSS_INS5_IJNSA_ILi8EEESG_EEENS5_IJSG_SD_EEEEEEEvNS4_8identityES10_S1A_vS1B_EENS_8epilogue10collective18CollectiveEpilogueINS1D_23Sm100TmaWarpSpecializedILi3ELi2ELi16ELb1ELb0EEEJSH_NS5_IJNSS_ISG_SD_EENSS_INSA_ILi32EEESD_EEEEESI_SJ_SI_SJ_NS1D_6fusion15FusionCallbacksIS1H_NS1M_17LinearCombinationISI_fSI_fLNS_15FloatRoundStyleE2EEESH_S1L_JEEENS4_5SM1004TMEM4LOAD26SM100_TMEM_LOAD_16dp256b4xENS4_13SM90_TMA_LOADENS11_INS12_ILi2ELi4ELi3EEES15_NSS_INS5_IJS16_S1J_EEENS5_IJS1J_SD_EEEEEEENS4_17SM75_U32x4_LDSM_NENS4_14SM90_TMA_STOREES21_NS4_17SM90_U32x4_STSM_NENS4_39AutoVectorizingCopyWithAssumedAlignmentILi128EEEEEEvvEEEEvNT_6ParamsE:
[----:B------:R-:W1:Y:S01]  /*0000*/  LDC R1, c[0x0][0x37c] ;  /* 0x0000df00ff017b82 */ /* 0x000e620000000800 */
[----:B------:R-:W2:Y:S01]  /*0010*/  S2R R58, SR_TID.X ;  /* 0x00000000003a7919 */ /* 0x000ea20000002100 */
[----:B------:R-:W3:Y:S01]  /*0020*/  LDCU.64 UR8, c[0x0][0x890] ;  /* 0x00011200ff0877ac */ /* 0x000ee20008000a00 */
[----:B------:R-:W-:Y:S02]  /*0030*/  PRMT R49, RZ, 0x7610, R49 ;  /* 0x00007610ff317816 */ /* 0x000fe40000000031 */
[----:B------:R-:W-:Y:S02]  /*0040*/  ELECT P3, URZ, PT ;  /* 0x0000000000ff782f */ /* 0x000fe40003860000 */
[----:B---3--:R-:W-:-:S04]  /*0050*/  ISETP.NE.U32.AND P0, PT, RZ, UR8, PT ;  /* 0x00000008ff007c0c */ /* 0x008fc8000bf05070 */
[----:B------:R-:W-:Y:S02]  /*0060*/  ISETP.NE.AND.EX P1, PT, RZ, UR9, PT, P0 ;  /* 0x00000009ff007c0c */ /* 0x000fe4000bf25300 */
[----:B--2---:R-:W-:-:S05]  /*0070*/  SHF.R.U32.HI R50, RZ, 0x5, R58 ;  /* 0x00000005ff327819 */ /* 0x004fca000001163a */
[----:B------:R-:W2:Y:S02]  /*0080*/  SHFL.IDX PT, R0, R50, RZ, 0x1f ;  /* 0x00001fff32007589 */ /* 0x000ea400000e0000 */
[----:B--2---:R-:W-:-:S04]  /*0090*/  R2UR UR20, R0 ;  /* 0x00000000001472ca */ /* 0x004fc800000e0000 */
[----:B-1----:R-:W-:Y:S05]  /*00a0*/  @P1 BRA `(.L_x_0) ;  /* 0x0000000000301947 */ /* 0x002fea0003800000 */
[----:B------:R-:W1:Y:S02]  /*00b0*/  LDCU.64 UR4, c[0x0][0x888] ;  /* 0x00011100ff0477ac */ /* 0x000e640008000a00 */
[----:B-1----:R-:W-:-:S04]  /*00c0*/  UISETP.NE.U32.AND UP0, UPT, UR4, URZ, UPT ;  /* 0x000000ff0400728c */ /* 0x002fc8000bf05070 */
[----:B------:R-:W-:-:S09]  /*00d0*/  UISETP.NE.AND.EX UP0, UPT, UR5, URZ, UPT, UP0 ;  /* 0x000000ff0500728c */ /* 0x000fd2000bf05300 */
[----:B------:R-:W-:Y:S05]  /*00e0*/  BRA.U !UP0, `(.L_x_1) ;  /* 0x0000000108147547 */ /* 0x000fea000b800000 */
[----:B------:R-:W1:Y:S01]  /*00f0*/  LDC.64 R26, c[0x0][0x888] ;  /* 0x00022200ff1a7b82 */ /* 0x000e620000000a00 */
[----:B------:R-:W1:Y:S02]  /*0100*/  LDCU.64 UR4, c[0x0][0x358] ;  /* 0x00006b00ff0477ac */ /* 0x000e640008000a00 */
[----:B-1----:R1:W5:Y:S01]  /*0110*/  LDG.E R26, desc[UR4][R26.64] ;  /* 0x000000041a1a7981 */ /* 0x002362000c1e1900 */
[----:B------:R-:W-:Y:S01]  /*0120*/  HFMA2 R49, -RZ, RZ, 0, 5.9604644775390625e-08 ;  /* 0x00000001ff317431 */ /* 0x000fe200000001ff */
[----:B------:R-:W-:Y:S05]  /*0130*/  BRA `(.L_x_0) ;  /* 0x00000000000c7947 */ /* 0x000fea0003800000 */
.L_x_1:
[----:B------:R-:W1:Y:S01]  /*0140*/  LDCU UR4, c[0x0][0x880] ;  /* 0x00011000ff0477ac */ /* 0x000e620008000800 */
[----:B------:R-:W-:Y:S01]  /*0150*/  HFMA2 R49, -RZ, RZ, 0, 5.9604644775390625e-08 ;  /* 0x00000001ff317431 */ /* 0x000fe200000001ff */
[----:B-1----:R-:W-:-:S07]  /*0160*/  MOV R26, UR4 ;  /* 0x00000004001a7c02 */ /* 0x002fce0008000f00 */
.L_x_0:
[----:B------:R-:W2:Y:S02]  /*0170*/  LDCU.64 UR4, c[0x0][0x8b0] ;  /* 0x00011600ff0477ac */ /* 0x000ea40008000a00 */
[----:B--2---:R-:W-:-:S04]  /*0180*/  UISETP.NE.U32.AND UP0, UPT, UR4, URZ, UPT ;  /* 0x000000ff0400728c */ /* 0x004fc8000bf05070 */
[----:B------:R-:W-:-:S09]  /*0190*/  UISETP.NE.AND.EX UP0, UPT, UR5, URZ, UPT, UP0 ;  /* 0x000000ff0500728c */ /* 0x000fd2000bf05300 */
[----:B------:R-:W-:Y:S05]  /*01a0*/  BRA.U UP0, `(.L_x_2) ;  /* 0x0000000100287547 */ /* 0x000fea000b800000 */
[----:B------:R-:W2:Y:S02]  /*01b0*/  LDCU.64 UR4, c[0x0][0x8a8] ;  /* 0x00011500ff0477ac */ /* 0x000ea40008000a00 */
[----:B--2---:R-:W-:-:S04]  /*01c0*/  UISETP.NE.U32.AND UP0, UPT, UR4, URZ, UPT ;  /* 0x000000ff0400728c */ /* 0x004fc8000bf05070 */
[----:B------:R-:W-:-:S09]  /*01d0*/  UISETP.NE.AND.EX UP0, UPT, UR5, URZ, UPT, UP0 ;  /* 0x000000ff0500728c */ /* 0x000fd2000bf05300 */
[----:B------:R-:W-:Y:S05]  /*01e0*/  BRA.U !UP0, `(.L_x_3) ;  /* 0x0000000108107547 */ /* 0x000fea000b800000 */
[----:B------:R-:W2:Y:S01]  /*01f0*/  LDC.64 R24, c[0x0][0x8a8] ;  /* 0x00022a00ff187b82 */ /* 0x000ea20000000a00 */
[----:B------:R-:W2:Y:S02]  /*0200*/  LDCU.64 UR4, c[0x0][0x358] ;  /* 0x00006b00ff0477ac */ /* 0x000ea40008000a00 */
[----:B--2---:R2:W5:Y:S01]  /*0210*/  LDG.E R24, desc[UR4][R24.64] ;  /* 0x0000000418187981 */ /* 0x004562000c1e1900 */
[----:B------:R-:W-:Y:S05]  /*0220*/  BRA `(.L_x_2) ;  /* 0x0000000000087947 */ /* 0x000fea0003800000 */
.L_x_3:
[----:B------:R-:W2:Y:S02]  /*0230*/  LDCU UR4, c[0x0][0x8a0] ;  /* 0x00011400ff0477ac */ /* 0x000ea40008000800 */
[----:B--2---:R-:W-:Y:S02]  /*0240*/  MOV R24, UR4 ;  /* 0x0000000400187c02 */ /* 0x004fe40008000f00 */
.L_x_2:
[----:B------:R-:W-:Y:S01]  /*0250*/  IMAD.U32 R0, RZ, RZ, UR20 ;  /* 0x00000014ff007e24 */ /* 0x000fe2000f8e00ff */
[----:B------:R-:W-:Y:S04]  /*0260*/  BSSY.RECONVERGENT B0, `(.L_x_4) ;  /* 0x000000c000007945 */ /* 0x000fe80003800200 */
[C---:B------:R-:W-:Y:S02]  /*0270*/  ISETP.NE.OR P2, PT, R0.reuse, 0x1, !P3 ;  /* 0x000000010000780c */ /* 0x040fe40005f45670 */
[----:B------:R-:W-:-:S11]  /*0280*/  ISETP.NE.OR P1, PT, R0, 0x3, !P3 ;  /* 0x000000030000780c */ /* 0x000fd60005f25670 */
[----:B------:R-:W-:Y:S05]  /*0290*/  @P2 BRA `(.L_x_5) ;  /* 0x0000000000202947 */ /* 0x000fea0003800000 */
[----:B------:R-:W3:Y:S02]  /*02a0*/  LDCU.64 UR4, c[0x0][0x348] ;  /* 0x00006900ff0477ac */ /* 0x000ee40008000a00 */
[----:B---3--:R-:W-:Y:S02]  /*02b0*/  UIADD3 UR6, UP1, UPT, UR4, 0x80, URZ ;  /* 0x0000008004067890 */ /* 0x008fe4000ff3e0ff */
[----:B------:R-:W-:Y:S02]  /*02c0*/  UIADD3 UR4, UP0, UPT, UR4, 0x180, URZ ;  /* 0x0000018004047890 */ /* 0x000fe4000ff1e0ff */
[----:B------:R-:W-:Y:S02]  /*02d0*/  UIADD3.X UR7, UPT, UPT, URZ, UR5, URZ, UP1, !UPT ;  /* 0x00000005ff077290 */ /* 0x000fe40008ffe4ff */
[----:B------:R-:W-:-:S07]  /*02e0*/  UIADD3.X UR5, UPT, UPT, URZ, UR5, URZ, UP0, !UPT ;  /* 0x00000005ff057290 */ /* 0x000fce00087fe4ff */
[----:B------:R3:W-:Y:S02]  /*02f0*/  UTMACCTL.PF [UR6] ;  /* 0x00000000060079b9 */ /* 0x0007e40008040000 */
[----:B------:R3:W-:Y:S02]  /*0300*/  UTMACCTL.PF [UR4] ;  /* 0x00000000040079b9 */ /* 0x0007e40008040000 */
[----:B---3--:R-:W-:Y:S01]  /*0310*/  NOP ;  /* 0x0000000000007918 */ /* 0x008fe20000000000 */
.L_x_5:
[----:B------:R-:W-:Y:S05]  /*0320*/  BSYNC.RECONVERGENT B0 ;  /* 0x0000000000007941 */ /* 0x000fea0003800200 */
.L_x_4:
[----:B------:R-:W-:Y:S04]  /*0330*/  BSSY.RECONVERGENT B0, `(.L_x_6) ;  /* 0x000000a000007945 */ /* 0x000fe80003800200 */
        /* <DEDUP_REMOVED lines=9> */
.L_x_7:
[----:B------:R-:W-:Y:S05]  /*03d0*/  BSYNC.RECONVERGENT B0 ;  /* 0x0000000000007941 */ /* 0x000fea0003800200 */
.L_x_6:
[----:B------:R-:W3:Y:S01]  /*03e0*/  LDCU.64 UR4, c[0x0][0x888] ;  /* 0x00011100ff0477ac */ /* 0x000ee20008000a00 */
[----:B------:R-:W-:Y:S01]  /*03f0*/  ISETP.NE.AND.EX P0, PT, RZ, UR9, PT, P0 ;  /* 0x00000009ff007c0c */ /* 0x000fe2000bf05300 */
[----:B------:R-:W-:Y:S01]  /*0400*/  UPLOP3.LUT UP5, UPT, UPT, UPT, UPT, 0x80, 0x8 ;  /* 0x000000000008789c */ /* 0x000fe20003faf070 */
[----:B---3--:R-:W-:-:S04]  /*0410*/  ISETP.NE.U32.AND P1, PT, RZ, UR4, PT ;  /* 0x00000004ff007c0c */ /* 0x008fc8000bf25070 */
[----:B------:R-:W-:-:S13]  /*0420*/  ISETP.NE.AND.EX P1, PT, RZ, UR5, PT, P1 ;  /* 0x00000005ff007c0c */ /* 0x000fda000bf25310 */
[----:B------:R-:W-:Y:S05]  /*0430*/  @P1 BRA P0, `(.L_x_8) ;  /* 0x0000000000281947 */ /* 0x000fea0000000000 */
[----:B------:R-:W-:Y:S01]  /*0440*/  UISETP.NE.U32.AND UP0, UPT, UR8, URZ, UPT ;  /* 0x000000ff0800728c */ /* 0x000fe2000bf05070 */
[----:B-----5:R-:W-:Y:S01]  /*0450*/  FSETP.NEU.AND P0, PT, R26, RZ, PT ;  /* 0x000000ff1a00720b */ /* 0x020fe20003f0d000 */
[----:B------:R-:W-:Y:S02]  /*0460*/  UISETP.NE.U32.AND UP2, UPT, UR4, URZ, UPT ;  /* 0x000000ff0400728c */ /* 0x000fe4000bf45070 */
[----:B------:R-:W-:Y:S02]  /*0470*/  UISETP.NE.AND.EX UP1, UPT, UR9, URZ, UPT, UP0 ;  /* 0x000000ff0900728c */ /* 0x000fe4000bf25300 */
[----:B------:R-:W-:-:S04]  /*0480*/  UISETP.NE.AND.EX UP0, UPT, UR5, URZ, UPT, UP2 ;  /* 0x000000ff0500728c */ /* 0x000fc8000bf05320 */
[----:B------:R-:W-:-:S04]  /*0490*/  USEL UR4, URZ, 0xffffffff, UP0 ;  /* 0xffffffffff047887 */ /* 0x000fc80008000000 */
[----:B------:R-:W-:Y:S01]  /*04a0*/  VOTEU.ANY UP0, P0 ;  /* 0x0000000000ff7886 */ /* 0x000fe20000000100 */
[----:B------:R-:W-:-:S04]  /*04b0*/  @!UP1 USEL UR4, URZ, 0xffffffff, UP0 ;  /* 0xffffffffff049887 */ /* 0x000fc80008000000 */
[----:B------:R-:W-:-:S04]  /*04c0*/  ULOP3.LUT UR4, UR4, 0x1, URZ, 0xc0, !UPT ;  /* 0x0000000104047892 */ /* 0x000fc8000f8ec0ff */
[----:B------:R-:W-:-:S11]  /*04d0*/  UISETP.NE.U32.AND UP5, UPT, UR4, 0x1, UPT ;  /* 0x000000010400788c */ /* 0x000fd6000bfa5070 */
.L_x_8:
[----:B------:R-:W3:Y:S01]  /*04e0*/  SHFL.IDX PT, R2, R50, RZ, 0x1f ;  /* 0x00001fff32027589 */ /* 0x000ee200000e0000 */
[----:B------:R-:W-:-:S04]  /*04f0*/  UISETP.NE.AND UP0, UPT, UR20, 0x2, UPT ;  /* 0x000000021400788c */ /* 0x000fc8000bf05270 */
[----:B------:R-:W-:Y:S01]  /*0500*/  USEL UR33, URZ, 0x1, UP0 ;  /* 0x00000001ff217887 */ /* 0x000fe20008000000 */
[----:B---3--:R-:W-:-:S13]  /*0510*/  ISETP.NE.AND P0, PT, R2, RZ, PT ;  /* 0x000000ff0200720c */ /* 0x008fda0003f05270 */
[----:B------:R-:W-:Y:S05]  /*0520*/  @P0 BRA `(.L_x_9) ;  /* 0x0000000000ac0947 */ /* 0x000fea0003800000 */
[----:B------:R-:W-:Y:S01]  /*0530*/  ELECT P0, URZ, PT ;  /* 0x0000000000ff782f */ /* 0x000fe20003800000 */
[----:B------:R-:W-:-:S12]  /*0540*/  BSSY.RECONVERGENT B0, `(.L_x_9) ;  /* 0x0000029000007945 */ /* 0x000fd80003800200 */
[----:B------:R-:W-:Y:S05]  /*0550*/  @!P0 BRA `(.L_x_10) ;  /* 0x00000000009c8947 */ /* 0x000fea0003800000 */
[----:B------:R-:W3:Y:S01]  /*0560*/  S2UR UR4, SR_CgaCtaId ;  /* 0x00000000000479c3 */ /* 0x000ee20000008800 */
[----:B------:R-:W-:Y:S01]  /*0570*/  UMOV UR5, 0x400 ;  /* 0x0000040000057882 */ /* 0x000fe20000000000 */
[----:B------:R-:W-:Y:S01]  /*0580*/  UMOV UR8, 0x1 ;  /* 0x0000000100087882 */ /* 0x000fe20000000000 */
[----:B------:R-:W-:Y:S01]  /*0590*/  UMOV UR6, 0x5 ;  /* 0x0000000500067882 */ /* 0x000fe20000000000 */
[----:B------:R-:W-:-:S04]  /*05a0*/  UIADD3 UR8, UPT, UPT, -UR8, 0x100000, URZ ;  /* 0x0010000008087890 */ /* 0x000fc8000fffe1ff */
[----:B------:R-:W-:Y:S02]  /*05b0*/  USHF.L.U32 UR9, UR8, 0xb, URZ ;  /* 0x0000000b08097899 */ /* 0x000fe400080006ff */
[----:B------:R-:W-:Y:S02]  /*05c0*/  USHF.L.U32 UR8, UR8, 0x1, URZ ;  /* 0x0000000108087899 */ /* 0x000fe400080006ff */
[----:B------:R-:W-:-:S04]  /*05d0*/  UIADD3 UR6, UPT, UPT, -UR6, 0x100000, URZ ;  /* 0x0010000006067890 */ /* 0x000fc8000fffe1ff */
[----:B------:R-:W-:Y:S02]  /*05e0*/  USHF.L.U32 UR7, UR6, 0xb, URZ ;  /* 0x0000000b06077899 */ /* 0x000fe400080006ff */
[----:B------:R-:W-:Y:S02]  /*05f0*/  USHF.L.U32 UR6, UR6, 0x1, URZ ;  /* 0x0000000106067899 */ /* 0x000fe400080006ff */
[----:B---3--:R-:W-:Y:S01]  /*0600*/  ULEA UR4, UR4, UR5, 0x18 ;  /* 0x0000000504047291 */ /* 0x008fe2000f8ec0ff */
[----:B------:R-:W3:Y:S11]  /*0610*/  FENCE.VIEW.ASYNC.S ;  /* 0x00000000000073c6 */ /* 0x000ef60000000000 */
[----:B---3--:R3:W4:Y:S01]  /*0620*/  SYNCS.EXCH.64 URZ, [UR4], UR8 ;  /* 0x0000000804ff75b2 */ /* 0x0087220008000100 */
[----:B------:R3:W1:Y:S01]  /*0630*/  SYNCS.EXCH.64 URZ, [UR4+0x68], UR6 ;  /* 0x0000680604ff75b2 */ /* 0x0006620008000100 */
        /* <DEDUP_REMOVED lines=23> */
[----:B------:R3:W1:Y:S02]  /*07b0*/  SYNCS.EXCH.64 URZ, [UR4+0xc8], UR6 ;  /* 0x0000c80604ff75b2 */ /* 0x0006640008000100 */
[----:B---34-:R-:W-:Y:S01]  /*07c0*/  NOP ;  /* 0x0000000000007918 */ /* 0x018fe20000000000 */
.L_x_10:
[----:B------:R-:W-:Y:S05]  /*07d0*/  BSYNC.RECONVERGENT B0 ;  /* 0x0000000000007941 */ /* 0x000fea0003800200 */
.L_x_9:
[----:B------:R-:W3:Y:S01]  /*07e0*/  SHFL.IDX PT, R2, R50, RZ, 0x1f ;  /* 0x00001fff32027589 */ /* 0x000ee200000e0000 */
[----:B------:R-:W-:Y:S01]  /*07f0*/  NOP ;  /* 0x0000000000007918 */ /* 0x000fe20000000000 */
[----:B---3--:R-:W-:-:S13]  /*0800*/  ISETP.NE.AND P0, PT, R2, 0x1, PT ;  /* 0x000000010200780c */ /* 0x008fda0003f05270 */
[----:B------:R-:W-:Y:S05]  /*0810*/  @P0 BRA `(.L_x_11) ;  /* 0x0000000000500947 */ /* 0x000fea0003800000 */
        /* <DEDUP_REMOVED lines=9> */
[----:B------:R-:W-:Y:S01]  /*08b0*/  USHF.L.U32 UR6, UR6, 0x1, URZ ;  /* 0x0000000106067899 */ /* 0x000fe200080006ff */
[----:B------:R-:W-:Y:S01]  /*08c0*/  ELECT P0, URZ, PT ;  /* 0x0000000000ff782f */ /* 0x000fe20003800000 */
[----:B---3--:R-:W-:Y:S01]  /*08d0*/  ULEA UR4, UR4, UR5, 0x18 ;  /* 0x0000000504047291 */ /* 0x008fe2000f8ec0ff */
[----:B------:R-:W3:Y:S11]  /*08e0*/  FENCE.VIEW.ASYNC.S ;  /* 0x00000000000073c6 */ /* 0x000ef60000000000 */
[----:B---3--:R3:W4:Y:S01]  /*08f0*/  SYNCS.EXCH.64 URZ, [UR4+0xd0], UR8 ;  /* 0x0000d00804ff75b2 */ /* 0x0087220008000100 */
[----:B------:R3:W1:Y:S01]  /*0900*/  SYNCS.EXCH.64 URZ, [UR4+0xe8], UR6 ;  /* 0x0000e80604ff75b2 */ /* 0x0006620008000100 */
[----:B------:R3:W1:Y:S01]  /*0910*/  SYNCS.EXCH.64 URZ, [UR4+0xd8], UR8 ;  /* 0x0000d80804ff75b2 */ /* 0x0006620008000100 */
[----:B------:R3:W1:Y:S01]  /*0920*/  SYNCS.EXCH.64 URZ, [UR4+0xf0], UR6 ;  /* 0x0000f00604ff75b2 */ /* 0x0006620008000100 */
[----:B------:R3:W1:Y:S01]  /*0930*/  SYNCS.EXCH.64 URZ, [UR4+0xe0], UR8 ;  /* 0x0000e00804ff75b2 */ /* 0x0006620008000100 */
[----:B------:R3:W1:Y:S01]  /*0940*/  SYNCS.EXCH.64 URZ, [UR4+0xf8], UR6 ;  /* 0x0000f80604ff75b2 */ /* 0x0006620008000100 */
[----:B------:R-:W-:Y:S01]  /*0950*/  NOP ;  /* 0x0000000000007918 */ /* 0x000fe20000000000 */
.L_x_11:
[----:B------:R-:W2:Y:S01]  /*0960*/  SHFL.IDX PT, R2, R50, RZ, 0x1f ;  /* 0x00001fff32027589 */ /* 0x000ea200000e0000 */
[----:B------:R-:W-:Y:S01]  /*0970*/  NOP ;  /* 0x0000000000007918 */ /* 0x000fe20000000000 */
[----:B--2---:R-:W-:-:S13]  /*0980*/  ISETP.NE.AND P0, PT, R2, 0x3, PT ;  /* 0x000000030200780c */ /* 0x004fda0003f05270 */
[----:B------:R-:W-:Y:S05]  /*0990*/  @P0 BRA `(.L_x_12) ;  /* 0x0000000000300947 */ /* 0x000fea0003800000 */
[----:B---3--:R-:W2:Y:S01]  /*09a0*/  S2UR UR4, SR_CgaCtaId ;  /* 0x00000000000479c3 */ /* 0x008ea20000008800 */
[----:B------:R-:W-:Y:S01]  /*09b0*/  UMOV UR6, 0x400 ;  /* 0x0000040000067882 */ /* 0x000fe20000000000 */
[----:B------:R-:W-:Y:S01]  /*09c0*/  UMOV UR5, 0x20 ;  /* 0x0000002000057882 */ /* 0x000fe20000000000 */
[----:B------:R-:W-:Y:S01]  /*09d0*/  ELECT P0, URZ, PT ;  /* 0x0000000000ff782f */ /* 0x000fe20003800000 */
[----:B--2---:R-:W-:Y:S02]  /*09e0*/  ULEA UR6, UR4, UR6, 0x18 ;  /* 0x0000000604067291 */ /* 0x004fe4000f8ec0ff */
[----:B------:R-:W-:-:S04]  /*09f0*/  UIADD3 UR4, UPT, UPT, -UR5, 0x100000, URZ ;  /* 0x0010000005047890 */ /* 0x000fc8000fffe1ff */
[----:B------:R-:W-:Y:S02]  /*0a00*/  USHF.L.U32 UR5, UR4, 0xb, URZ ;  /* 0x0000000b04057899 */ /* 0x000fe400080006ff */
[----:B------:R-:W-:Y:S01]  /*0a10*/  USHF.L.U32 UR4, UR4, 0x1, URZ ;  /* 0x0000000104047899 */ /* 0x000fe200080006ff */
[----:B------:R-:W2:Y:S11]  /*0a20*/  FENCE.VIEW.ASYNC.S ;  /* 0x00000000000073c6 */ /* 0x000eb60000000000 */
[----:B--2---:R2:W3:Y:S01]  /*0a30*/  SYNCS.EXCH.64 URZ, [UR6+0x100], UR4 ;  /* 0x0001000406ff75b2 */ /* 0x0044e20008000100 */
[----:B------:R2:W1:Y:S01]  /*0a40*/  SYNCS.EXCH.64 URZ, [UR6+0x108], UR4 ;  /* 0x0001080406ff75b2 */ /* 0x0004620008000100 */
[----:B------:R-:W-:Y:S01]  /*0a50*/  NOP ;  /* 0x0000000000007918 */ /* 0x000fe20000000000 */
.L_x_12:
[----:B------:R-:W4:Y:S01]  /*0a60*/  SHFL.IDX PT, R2, R50, RZ, 0x1f ;  /* 0x00001fff32027589 */ /* 0x000f2200000e0000 */
[----:B------:R-:W-:Y:S01]  /*0a70*/  NOP ;  /* 0x0000000000007918 */ /* 0x000fe20000000000 */
[----:B----4-:R-:W-:-:S13]  /*0a80*/  ISETP.NE.AND P0, PT, R2, 0x4, PT ;  /* 0x000000040200780c */ /* 0x010fda0003f05270 */
[----:B------:R-:W-:Y:S05]  /*0a90*/  @P0 BRA `(.L_x_13) ;  /* 0x00000000004c0947 */ /* 0x000fea0003800000 */
[----:B--23--:R-:W2:Y:S01]  /*0aa0*/  S2UR UR6, SR_CgaCtaId ;  /* 0x00000000000679c3 */ /* 0x00cea20000008800 */
[----:B------:R-:W-:Y:S01]  /*0ab0*/  UMOV UR4, 0x720 ;  /* 0x0000072000047882 */ /* 0x000fe20000000000 */
[----:B------:R-:W-:Y:S01]  /*0ac0*/  UMOV UR5, 0x400 ;  /* 0x0000040000057882 */ /* 0x000fe20000000000 */
[----:B------:R-:W-:Y:S01]  /*0ad0*/  USEL UR4, UR4, 0x620, UP5 ;  /* 0x0000062004047887 */ /* 0x000fe2000a800000 */
[----:B------:R-:W-:Y:S01]  /*0ae0*/  UMOV UR8, 0x1 ;  /* 0x0000000100087882 */ /* 0x000fe20000000000 */
[----:B------:R-:W-:Y:S01]  /*0af0*/  ELECT P0, URZ, PT ;  /* 0x0000000000ff782f */ /* 0x000fe20003800000 */
[----:B------:R-:W-:-:S04]  /*0b00*/  UIADD3 UR8, UPT, UPT, -UR8, 0x100000, URZ ;  /* 0x0010000008087890 */ /* 0x000fc8000fffe1ff */
[----:B------:R-:W-:Y:S02]  /*0b10*/  USHF.L.U32 UR9, UR8, 0xb, URZ ;  /* 0x0000000b08097899 */ /* 0x000fe400080006ff */
[----:B------:R-:W-:Y:S02]  /*0b20*/  USHF.L.U32 UR8, UR8, 0x1, URZ ;  /* 0x0000000108087899 */ /* 0x000fe400080006ff */
[----:B--2---:R-:W-:Y:S02]  /*0b30*/  ULEA UR6, UR6, UR5, 0x18 ;  /* 0x0000000506067291 */ /* 0x004fe4000f8ec0ff */
[----:B------:R-:W-:-:S04]  /*0b40*/  UIADD3 UR4, UPT, UPT, -UR4, 0x100000, URZ ;  /* 0x0010000004047890 */ /* 0x000fc8000fffe1ff */
[----:B------:R-:W-:Y:S02]  /*0b50*/  USHF.L.U32 UR5, UR4, 0xb, URZ ;  /* 0x0000000b04057899 */ /* 0x000fe400080006ff */
[----:B------:R-:W-:Y:S01]  /*0b60*/  USHF.L.U32 UR4, UR4, 0x1, URZ ;  /* 0x0000000104047899 */ /* 0x000fe200080006ff */
[----:B------:R-:W2:Y:S03]  /*0b70*/  FENCE.VIEW.ASYNC.S ;  /* 0x00000000000073c6 */ /* 0x000ea60000000000 */
[----:B--2---:R4:W2:Y:S08]  /*0b80*/  SYNCS.EXCH.64 URZ, [UR6+0x110], UR8 ;  /* 0x0001100806ff75b2 */ /* 0x0048b00008000100 */
[----:B------:R4:W3:Y:S01]  /*0b90*/  SYNCS.EXCH.64 URZ, [UR6+0x120], UR4 ;  /* 0x0001200406ff75b2 */ /* 0x0008e20008000100 */
[----:B------:R4:W1:Y:S01]  /*0ba0*/  SYNCS.EXCH.64 URZ, [UR6+0x118], UR8 ;  /* 0x0001180806ff75b2 */ /* 0x0008620008000100 */
[----:B------:R4:W1:Y:S02]  /*0bb0*/  SYNCS.EXCH.64 URZ, [UR6+0x128], UR4 ;  /* 0x0001280406ff75b2 */ /* 0x0008640008000100 */
[----:B----4-:R-:W-:Y:S01]  /*0bc0*/  NOP ;  /* 0x0000000000007918 */ /* 0x010fe20000000000 */
.L_x_13:
[----:B------:R-:W4:Y:S01]  /*0bd0*/  SHFL.IDX PT, R2, R50, RZ, 0x1f ;  /* 0x00001fff32027589 */ /* 0x000f2200000e0000 */
[----:B------:R-:W-:Y:S01]  /*0be0*/  NOP ;  /* 0x0000000000007918 */ /* 0x000fe20000000000 */
[----:B----4-:R-:W-:-:S13]  /*0bf0*/  ISETP.NE.AND P0, PT, R2, 0x5, PT ;  /* 0x000000050200780c */ /* 0x010fda0003f05270 */
[----:B------:R-:W-:Y:S05]  /*0c00*/  @P0 BRA `(.L_x_14) ;  /* 0x0000000000580947 */ /* 0x000fea0003800000 */
[----:B--23--:R-:W2:Y:S01]  /*0c10*/  S2UR UR4, SR_CgaCtaId ;  /* 0x00000000000479c3 */ /* 0x00cea20000008800 */
        /* <DEDUP_REMOVED lines=10> */
[----:B--2---:R-:W-:Y:S01]  /*0cc0*/  ULEA UR4, UR4, UR5, 0x18 ;  /* 0x0000000504047291 */ /* 0x004fe2000f8ec0ff */
[----:B------:R-:W2:Y:S11]  /*0cd0*/  FENCE.VIEW.ASYNC.S ;  /* 0x00000000000073c6 */ /* 0x000eb60000000000 */
[----:B--2---:R4:W2:Y:S01]  /*0ce0*/  SYNCS.EXCH.64 URZ, [UR4+0x130], UR8 ;  /* 0x0001300804ff75b2 */ /* 0x0048a20008000100 */
[----:B------:R4:W3:Y:S01]  /*0cf0*/  SYNCS.EXCH.64 URZ, [UR4+0x150], UR6 ;  /* 0x0001500604ff75b2 */ /* 0x0008e20008000100 */
[----:B------:R4:W1:Y:S01]  /*0d00*/  SYNCS.EXCH.64 URZ, [UR4+0x138], UR8 ;  /* 0x0001380804ff75b2 */ /* 0x0008620008000100 */
[----:B------:R4:W1:Y:S01]  /*0d10*/  SYNCS.EXCH.64 URZ, [UR4+0x158], UR6 ;  /* 0x0001580604ff75b2 */ /* 0x0008620008000100 */
[----:B------:R4:W1:Y:S01]  /*0d20*/  SYNCS.EXCH.64 URZ, [UR4+0x140], UR8 ;  /* 0x0001400804ff75b2 */ /* 0x0008620008000100 */
[----:B------:R4:W1:Y:S01]  /*0d30*/  SYNCS.EXCH.64 URZ, [UR4+0x160], UR6 ;  /* 0x0001600604ff75b2 */ /* 0x0008620008000100 */
[----:B------:R4:W1:Y:S01]  /*0d40*/  SYNCS.EXCH.64 URZ, [UR4+0x148], UR8 ;  /* 0x0001480804ff75b2 */ /* 0x0008620008000100 */
[----:B------:R4:W1:Y:S02]  /*0d50*/  SYNCS.EXCH.64 URZ, [UR4+0x168], UR6 ;  /* 0x0001680604ff75b2 */ /* 0x0008640008000100 */
[----:B----4-:R-:W-:Y:S01]  /*0d60*/  NOP ;  /* 0x0000000000007918 */ /* 0x010fe20000000000 */
.L_x_14:
[----:B------:R-:W4:Y:S01]  /*0d70*/  SHFL.IDX PT, R2, R50, RZ, 0x1f ;  /* 0x00001fff32027589 */ /* 0x000f2200000e0000 */
[----:B------:R-:W1:Y:S01]  /*0d80*/  S2UR UR54, SR_CgaCtaId ;  /* 0x00000000003679c3 */ /* 0x000e620000008800 */
[----:B------:R-:W-:Y:S01]  /*0d90*/  NOP ;  /* 0x0000000000007918 */ /* 0x000fe20000000000 */
[----:B----4-:R-:W-:-:S13]  /*0da0*/  ISETP.NE.AND P0, PT, R2, 0x3, PT ;  /* 0x000000030200780c */ /* 0x010fda0003f05270 */
[----:B-1----:R-:W-:Y:S05]  /*0db0*/  @P0 BRA `(.L_x_15) ;  /* 0x0000000000340947 */ /* 0x002fea0003800000 */
[----:B--23--:R-:W-:Y:S01]  /*0dc0*/  UMOV UR4, 0x400 ;  /* 0x0000040000047882 */ /* 0x00cfe20000000000 */
[----:B------:R-:W-:Y:S01]  /*0dd0*/  UMOV UR6, 0x20 ;  /* 0x0000002000067882 */ /* 0x000fe20000000000 */
[----:B------:R-:W-:Y:S02]  /*0de0*/  ULEA UR4, UR54, UR4, 0x18 ;  /* 0x0000000436047291 */ /* 0x000fe4000f8ec0ff */
[----:B------:R-:W-:-:S04]  /*0df0*/  UIADD3 UR6, UPT, UPT, -UR6, 0x100000, URZ ;  /* 0x0010000006067890 */ /* 0x000fc8000fffe1ff */
[----:B------:R-:W-:Y:S02]  /*0e00*/  USHF.L.U32 UR7, UR6, 0xb, URZ ;  /* 0x0000000b06077899 */ /* 0x000fe400080006ff */
[----:B------:R-:W-:Y:S01]  /*0e10*/  USHF.L.U32 UR6, UR6, 0x1, URZ ;  /* 0x0000000106067899 */ /* 0x000fe200080006ff */
[----:B------:R-:W-:Y:S01]  /*0e20*/  ELECT P0, URZ, PT ;  /* 0x0000000000ff782f */ /* 0x000fe20003800000 */
[----:B------:R-:W1:Y:S10]  /*0e30*/  FENCE.VIEW.ASYNC.S ;  /* 0x00000000000073c6 */ /* 0x000e740000000000 */
[----:B-1----:R1:W4:Y:S01]  /*0e40*/  SYNCS.EXCH.64 URZ, [UR4+0x170], UR6 ;  /* 0x0001700604ff75b2 */ /* 0x0023220008000100 */
[----:B------:R1:W2:Y:S01]  /*0e50*/  SYNCS.EXCH.64 URZ, [UR4+0x180], UR6 ;  /* 0x0001800604ff75b2 */ /* 0x0002a20008000100 */
[----:B------:R1:W3:Y:S01]  /*0e60*/  SYNCS.EXCH.64 URZ, [UR4+0x178], UR6 ;  /* 0x0001780604ff75b2 */ /* 0x0002e20008000100 */
[----:B------:R1:W1:Y:S01]  /*0e70*/  SYNCS.EXCH.64 URZ, [UR4+0x188], UR6 ;  /* 0x0001880604ff75b2 */ /* 0x0002620008000100 */
[----:B------:R-:W-:Y:S01]  /*0e80*/  NOP ;  /* 0x0000000000007918 */ /* 0x000fe20000000000 */
.L_x_15:
[----:B------:R-:W4:Y:S01]  /*0e90*/  LDCU UR31, c[0x0][0x36c] ;  /* 0x00006d80ff1f77ac */ /* 0x000f220008000800 */
[----:B------:R-:W-:Y:S01]  /*0ea0*/  ISETP.NE.OR P3, PT, R0, 0x2, !P3 ;  /* 0x000000020000780c */ /* 0x000fe20005f65670 */
[----:B------:R-:W-:Y:S01]  /*0eb0*/  NOP ;  /* 0x0000000000007918 */ /* 0x000fe20000000000 */
[----:B------:R-:W-:Y:S01]  /*0ec0*/  LOP3.LUT R0, R58, 0x1f, RZ, 0xc0, !PT ;  /* 0x0000001f3a007812 */ /* 0x000fe200078ec0ff */
[----:B------:R-:W-:Y:S02]  /*0ed0*/  UISETP.NE.AND UP6, UPT, UR20, URZ, UPT ;  /* 0x000000ff1400728c */ /* 0x000fe4000bfc5270 */
[----:B----4-:R-:W-:-:S09]  /*0ee0*/  UISETP.EQ.U32.AND UP0, UPT, UR31, 0x1, UPT ;  /* 0x000000011f00788c */ /* 0x010fd2000bf02070 */
[----:B------:R-:W-:Y:S05]  /*0ef0*/  BRA.U !UP0, `(.L_x_16) ;  /* 0x0000000108087547 */ /* 0x000fea000b800000 */
[----:B-123--:R-:W-:Y:S01]  /*0f00*/  UCGABAR_ARV ;  /* 0x00000000000079c7 */ /* 0x00efe20008000000 */
[----:B------:R-:W-:Y:S05]  /*0f10*/  BRA `(.L_x_17) ;  /* 0x0000000000047947 */ /* 0x000fea0003800000 */
.L_x_16:
[----:B-123--:R-:W-:Y:S01]  /*0f20*/  NOP ;  /* 0x0000000000007918 */ /* 0x00efe20000000000 */
.L_x_17:
[----:B------:R-:W1:Y:S01]  /*0f30*/  S2UR UR29, SR_CTAID.X ;  /* 0x00000000001d79c3 */ /* 0x000e620000002500 */
[----:B------:R-:W-:-:S05]  /*0f40*/  CS2R.32 R52, SR_CgaSize ;  /* 0x0000000000347805 */ /* 0x000fca0000008a00 */
[----:B------:R-:W-:-:S05]  /*0f50*/  IMAD R52, R52, -0xa0, RZ ;  /* 0xffffff6034347824 */ /* 0x000fca00078e02ff */
[----:B------:R-:W-:-:S14]  /*0f60*/  R2UR UR5, R52 ;  /* 0x00000000340572ca */ /* 0x000fdc00000e0000 */
[----:B------:R-:W2:Y:S01]  /*0f70*/  LDCU UR5, c[0x0][UR5+0x2b0] ;  /* 0x00005600050577ac */ /* 0x000ea20008000800 */
[----:B------:R-:W-:-:S05]  /*0f80*/  CS2R.32 R52, SR_CgaSize ;  /* 0x0000000000347805 */ /* 0x000fca0000008a00 */
[----:B------:R-:W-:-:S05]  /*0f90*/  IMAD R52, R52, -0xa0, RZ ;  /* 0xffffff6034347824 */ /* 0x000fca00078e02ff */
[----:B------:R-:W-:-:S14]  /*0fa0*/  R2UR UR4, R52 ;  /* 0x00000000340472ca */ /* 0x000fdc00000e0000 */
[----:B------:R-:W3:Y:S01]  /*0fb0*/  LDCU UR4, c[0x0][UR4+0x2b4] ;  /* 0x00005680040477ac */ /* 0x000ee20008000800 */
[----:B------:R-:W4:Y:S01]  /*0fc0*/  S2UR UR32, SR_CTAID.Y ;  /* 0x00000000002079c3 */ /* 0x000f220000002600 */
[----:B------:R-:W-:-:S05]  /*0fd0*/  CS2R.32 R52, SR_CgaSize ;  /* 0x0000000000347805 */ /* 0x000fca0000008a00 */
[----:B------:R-:W-:-:S05]  /*0fe0*/  IMAD R52, R52, -0xa0, RZ ;  /* 0xffffff6034347824 */ /* 0x000fca00078e02ff */
[----:B------:R-:W-:-:S14]  /*0ff0*/  R2UR UR7, R52 ;  /* 0x00000000340772ca */ /* 0x000fdc00000e0000 */
[----:B------:R-:W3:Y:S01]  /*1000*/  LDCU UR7, c[0x0][UR7+0x2a0] ;  /* 0x00005400070777ac */ /* 0x000ee20008000800 */
[----:B------:R-:W-:-:S05]  /*1010*/  CS2R.32 R52, SR_CgaSize ;  /* 0x0000000000347805 */ /* 0x000fca0000008a00 */
[----:B------:R-:W-:-:S05]  /*1020*/  IMAD R52, R52, -0xa0, RZ ;  /* 0xffffff6034347824 */ /* 0x000fca00078e02ff */
[----:B------:R-:W-:-:S14]  /*1030*/  R2UR UR8, R52 ;  /* 0x00000000340872ca */ /* 0x000fdc00000e0000 */
[----:B------:R-:W3:Y:S01]  /*1040*/  LDCU UR8, c[0x0][UR8+0x2a4] ;  /* 0x00005480080877ac */ /* 0x000ee20008000800 */
[----:B------:R-:W-:Y:S02]  /*1050*/  ULOP3.LUT UR46, UR54, 0x1, URZ, 0xc0, !UPT ;  /* 0x00000001362e7892 */ /* 0x000fe4000f8ec0ff */
[----:B------:R-:W-:Y:S02]  /*1060*/  USHF.R.U32.HI UR34, URZ, 0x1, UR54 ;  /* 0x00000001ff227899 */ /* 0x000fe40008011636 */
[----:B------:R-:W-:Y:S02]  /*1070*/  UISETP.GT.U32.AND UP1, UPT, UR46, 0xffff, UPT ;  /* 0x0000ffff2e00788c */ /* 0x000fe4000bf24070 */
[----:B------:R-:W-:Y:S01]  /*1080*/  USHF.L.U32 UR28, UR54, 0x9, URZ ;  /* 0x00000009361c7899 */ /* 0x000fe200080006ff */
[----:B-1----:R-:W-:Y:S01]  /*1090*/  I2FP.F32.U32 R3, UR29 ;  /* 0x0000001d00037c45 */ /* 0x002fe20008201000 */
[----:B------:R-:W-:Y:S01]  /*10a0*/  USHF.L.U32 UR27, UR54, 0xb, URZ ;  /* 0x0000000b361b7899 */ /* 0x000fe200080006ff */
[----:B------:R-:W1:Y:S03]  /*10b0*/  LDCU UR25, c[0x0][0xb24] ;  /* 0x00016480ff1977ac */ /* 0x000e660008000800 */
[----:B--2---:R-:W-:Y:S01]  /*10c0*/  FMUL R3, R3, UR5 ;  /* 0x0000000503037c20 */ /* 0x004fe20008400000 */
[----:B------:R-:W2:Y:S01]  /*10d0*/  LDCU UR40, c[0x0][0xb24] ;  /* 0x00016480ff2877ac */ /* 0x000ea20008000800 */
[----:B----4-:R-:W-:-:S04]  /*10e0*/  I2FP.F32.U32 R2, UR32 ;  /* 0x0000002000027c45 */ /* 0x010fc80008201000 */
[----:B------:R-:W4:Y:S01]  /*10f0*/  F2I.U32.TRUNC.NTZ R3, R3 ;  /* 0x0000000300037305 */ /* 0x000f22000020f000 */
[----:B------:R-:W1:Y:S01]  /*1100*/  LDCU UR30, c[0x0][0xb30] ;  /* 0x00016600ff1e77ac */ /* 0x000e620008000800 */
[----:B---3--:R-:W-:Y:S01]  /*1110*/  FMUL R2, R2, UR4 ;  /* 0x0000000402027c20 */ /* 0x008fe20008400000 */
[----:B------:R-:W-:Y:S01]  /*1120*/  ULOP3.LUT UR4, UR54, 0x6, URZ, 0xc0, !UPT ;  /* 0x0000000636047892 */ /* 0x000fe2000f8ec0ff */
[----:B------:R-:W-:-:S04]  /*1130*/  UMOV UR14, 0x55 ;  /* 0x00000055000e7882 */ /* 0x000fc80000000000 */
[----:B------:R-:W3:Y:S01]  /*1140*/  F2I.U32.TRUNC.NTZ R2, R2 ;  /* 0x0000000200027305 */ /* 0x000ee2000020f000 */
[----:B------:R-:W-:Y:S01]  /*1150*/  UISETP.GT.U32.AND UP0, UPT, UR4, 0xffff, UPT ;  /* 0x0000ffff0400788c */ /* 0x000fe2000bf04070 */
[----:B------:R-:W-:Y:S01]  /*1160*/  UMOV UR15, 0x3 ;  /* 0x00000003000f7882 */ /* 0x000fe20000000000 */
[----:B------:R-:W-:Y:S02]  /*1170*/  USEL UR24, UR46, 0xffff, !UP1 ;  /* 0x0000ffff2e187887 */ /* 0x000fe4000c800000 */
[----:B------:R-:W-:Y:S01]  /*1180*/  USEL UR21, UR4, 0xffff, !UP0 ;  /* 0x0000ffff04157887 */ /* 0x000fe2000c000000 */
[----:B----4-:R-:W-:Y:S02]  /*1190*/  R2UR UR5, R3 ;  /* 0x00000000030572ca */ /* 0x010fe400000e0000 */
[----:B---3--:R-:W-:Y:S02]  /*11a0*/  R2UR UR6, R2 ;  /* 0x00000000020672ca */ /* 0x008fe400000e0000 */
[----:B------:R-:W-:-:S09]  /*11b0*/  PRMT R2, RZ, 0x7610, R2 ;  /* 0x00007610ff027816 */ /* 0x000fd20000000002 */
[----:B------:R-:W-:-:S04]  /*11c0*/  UIADD3 UR5, UPT, UPT, -UR5, URZ, URZ ;  /* 0x000000ff05057290 */ /* 0x000fc8000fffe1ff */
[----:B------:R-:W-:Y:S02]  /*11d0*/  UIMAD UR5, UR7, UR5, UR29 ;  /* 0x00000005070572a4 */ /* 0x000fe4000f8e021d */
[----:B------:R-:W-:-:S04]  /*11e0*/  UIADD3 UR4, UPT, UPT, -UR6, URZ, URZ ;  /* 0x000000ff06047290 */ /* 0x000fc8000fffe1ff */
[----:B------:R-:W-:Y:S01]  /*11f0*/  IMAD.U32 R52, RZ, RZ, UR5 ;  /* 0x00000005ff347e24 */ /* 0x000fe2000f8e00ff */
[----:B------:R-:W-:-:S06]  /*1200*/  UIMAD UR4, UR8, UR4, UR32 ;  /* 0x00000004080472a4 */ /* 0x000fcc000f8e0220 */
[----:B------:R-:W-:Y:S01]  /*1210*/  IMAD.U32 R51, RZ, RZ, UR4 ;  /* 0x00000004ff337e24 */ /* 0x000fe2000f8e00ff */
[----:B-12---:R-:W-:Y:S06]  /*1220*/  BRA.U UP6, `(.L_x_18) ;  /* 0x0000000106747547 */ /* 0x006fec000b800000 */
[----:B------:R-:W-:Y:S02]  /*1230*/  R2UR UR4, R51 ;  /* 0x00000000330472ca */ /* 0x000fe400000e0000 */
[----:B------:R-:W-:-:S11]  /*1240*/  R2UR UR7, R52 ;  /* 0x00000000340772ca */ /* 0x000fd600000e0000 */
[----:B------:R-:W-:Y:S02]  /*1250*/  UISETP.NE.AND UP2, UPT, UR4, 0x2, UPT ;  /* 0x000000020400788c */ /* 0x000fe4000bf45270 */
[----:B------:R-:W-:Y:S02]  /*1260*/  UISETP.NE.AND UP4, UPT, UR4, URZ, UPT ;  /* 0x000000ff0400728c */ /* 0x000fe4000bf85270 */
[----:B------:R-:W-:Y:S02]  /*1270*/  UISETP.NE.AND UP0, UPT, UR4, 0x1, UPT ;  /* 0x000000010400788c */ /* 0x000fe4000bf05270 */
[----:B------:R-:W-:Y:S02]  /*1280*/  UISETP.NE.AND UP1, UPT, UR4, 0x3, UPT ;  /* 0x000000030400788c */ /* 0x000fe4000bf25270 */
[----:B------:R-:W-:Y:S02]  /*1290*/  USEL UR4, URZ, 0x10, UP2 ;  /* 0x00000010ff047887 */ /* 0x000fe40009000000 */
[----:B------:R-:W-:-:S02]  /*12a0*/  USEL UR12, URZ, 0x20, UP2 ;  /* 0x00000020ff0c7887 */ /* 0x000fc40009000000 */
[----:B------:R-:W-:Y:S02]  /*12b0*/  UISETP.NE.AND UP3, UPT, UR7, URZ, UPT ;  /* 0x000000ff0700728c */ /* 0x000fe4000bf65270 */
[----:B------:R-:W-:Y:S02]  /*12c0*/  USEL UR5, URZ, 0x4, UP0 ;  /* 0x00000004ff057887 */ /* 0x000fe40008000000 */
[----:B------:R-:W-:Y:S02]  /*12d0*/  UISETP.NE.AND UP2, UPT, UR7, URZ, UP4 ;  /* 0x000000ff0700728c */ /* 0x000fe4000a745270 */
[----:B------:R-:W-:Y:S02]  /*12e0*/  USEL UR11, URZ, 0x8, UP0 ;  /* 0x00000008ff0b7887 */ /* 0x000fe40008000000 */
[----:B------:R-:W-:Y:S02]  /*12f0*/  UISETP.NE.AND UP0, UPT, UR7, 0x1, UPT ;  /* 0x000000010700788c */ /* 0x000fe4000bf05270 */
[----:B------:R-:W-:-:S02]  /*1300*/  USEL UR6, URZ, 0x2, UP4 ;  /* 0x00000002ff067887 */ /* 0x000fc4000a000000 */
[----:B------:R-:W-:Y:S02]  /*1310*/  USEL UR7, URZ, 0x40, UP1 ;  /* 0x00000040ff077887 */ /* 0x000fe40008800000 */
[----:B------:R-:W-:Y:S02]  /*1320*/  USEL UR10, URZ, 0x1, UP2 ;  /* 0x00000001ff0a7887 */ /* 0x000fe40009000000 */
[----:B------:R-:W-:Y:S02]  /*1330*/  USEL UR8, UR5, 0x4, UP3 ;  /* 0x0000000405087887 */ /* 0x000fe40009800000 */
[----:B------:R-:W-:Y:S02]  /*1340*/  USEL UR4, UR4, 0x10, UP3 ;  /* 0x0000001004047887 */ /* 0x000fe40009800000 */
[----:B------:R-:W-:Y:S02]  /*1350*/  USEL UR9, UR7, 0x40, UP3 ;  /* 0x0000004007097887 */ /* 0x000fe40009800000 */
[----:B------:R-:W-:-:S02]  /*1360*/  USEL UR5, UR6, 0x2, UP0 ;  /* 0x0000000206057887 */ /* 0x000fc40008000000 */
[----:B------:R-:W-:Y:S02]  /*1370*/  UIADD3 UR4, UPT, UPT, UR4, UR8, UR10 ;  /* 0x0000000804047290 */ /* 0x000fe4000fffe00a */
[----:B------:R-:W-:Y:S02]  /*1380*/  USEL UR13, URZ, 0x80, UP1 ;  /* 0x00000080ff0d7887 */ /* 0x000fe40008800000 */
[----:B------:R-:W-:Y:S02]  /*1390*/  USEL UR7, UR11, 0x8, UP0 ;  /* 0x000000080b077887 */ /* 0x000fe40008000000 */
[----:B------:R-:W-:Y:S02]  /*13a0*/  USEL UR6, UR12, 0x20, UP0 ;  /* 0x000000200c067887 */ /* 0x000fe40008000000 */
[----:B------:R-:W-:Y:S02]  /*13b0*/  UIADD3 UR4, UPT, UPT, UR5, UR9, UR4 ;  /* 0x0000000905047290 */ /* 0x000fe4000fffe004 */
[----:B------:R-:W-:-:S02]  /*13c0*/  USEL UR5, UR13, 0x80, UP0 ;  /* 0x000000800d057887 */ /* 0x000fc40008000000 */
[----:B------:R-:W-:-:S04]  /*13d0*/  UIADD3 UR4, UPT, UPT, UR6, UR7, UR4 ;  /* 0x0000000706047290 */ /* 0x000fc8000fffe004 */
[----:B------:R-:W-:-:S06]  /*13e0*/  UIADD3 UR4, UPT, UPT, UR4, UR5, URZ ;  /* 0x0000000504047290 */ /* 0x000fcc000fffe0ff */
[----:B------:R-:W-:-:S07]  /*13f0*/  IMAD.U32 R2, RZ, RZ, UR4 ;  /* 0x00000004ff027e24 */ /* 0x000fce000f8e00ff */
.L_x_18:
[----:B------:R-:W1:Y:S01]  /*1400*/  S2UR UR36, SR_CTAID.Z ;  /* 0x00000000002479c3 */ /* 0x000e620000002700 */
[----:B------:R-:W-:Y:S02]  /*1410*/  UISETP.GE.AND UP0, UPT, UR25, 0x1, UPT ;  /* 0x000000011900788c */ /* 0x000fe4000bf06270 */
[----:B------:R-:W-:Y:S02]  /*1420*/  ULOP3.LUT UR24, UR24, 0xffff, URZ, 0xc0, !UPT ;  /* 0x0000ffff18187892 */ /* 0x000fe4000f8ec0ff */
[----:B------:R-:W-:Y:S02]  /*1430*/  ULOP3.LUT UR21, UR21, 0xffff, URZ, 0xc0, !UPT ;  /* 0x0000ffff15157892 */ /* 0x000fe4000f8ec0ff */
[----:B------:R-:W-:Y:S02]  /*1440*/  UISETP.NE.AND UP3, UPT, UR20, 0x2, UPT ;  /* 0x000000021400788c */ /* 0x000fe4000bf65270 */
[----:B------:R-:W-:Y:S02]  /*1450*/  ULOP3.LUT UR28, UR28, 0xc00, URZ, 0xc0, !UPT ;  /* 0x00000c001c1c7892 */ /* 0x000fe4000f8ec0ff */
[----:B------:R-:W-:-:S02]  /*1460*/  ULOP3.LUT UR27, UR27, 0x800, URZ, 0xc0, !UPT ;  /* 0x000008001b1b7892 */ /* 0x000fc4000f8ec0ff */
[----:B------:R-:W-:Y:S02]  /*1470*/  USHF.L.U32 UR24, UR14, UR24, URZ ;  /* 0x000000180e187299 */ /* 0x000fe400080006ff */
[----:B------:R-:W-:Y:S01]  /*1480*/  USHF.L.U32 UR21, UR15, UR21, URZ ;  /* 0x000000150f157299 */ /* 0x000fe200080006ff */
[----:B------:R-:W-:Y:S11]  /*1490*/  BRA.U !UP0, `(.L_x_19) ;  /* 0x0000000108d47547 */ /* 0x000ff6000b800000 */
[----:B------:R-:W2:Y:S01]  /*14a0*/  LDCU.128 UR12, c[0x0][0xb10] ;  /* 0x00016200ff0c77ac */ /* 0x000ea20008000c00 */
[----:B------:R-:W3:Y:S01]  /*14b0*/  LDCU UR6, c[0x0][0x370] ;  /* 0x00006e00ff0677ac */ /* 0x000ee20008000800 */
[----:B------:R-:W4:Y:S01]  /*14c0*/  LDCU UR5, c[0x0][0x374] ;  /* 0x00006e80ff0577ac */ /* 0x000f220008000800 */
[----:B------:R-:W1:Y:S01]  /*14d0*/  LDCU UR26, c[0x0][0xb0c] ;  /* 0x00016180ff1a77ac */ /* 0x000e620008000800 */
[----:B------:R-:W1:Y:S01]  /*14e0*/  LDCU UR7, c[0x0][0xb20] ;  /* 0x00016400ff0777ac */ /* 0x000e620008000800 */
[----:B------:R-:W1:Y:S01]  /*14f0*/  LDCU.64 UR8, c[0x0][0xb28] ;  /* 0x00016500ff0877ac */ /* 0x000e620008000a00 */
[----:B--2---:R-:W-:Y:S02]  /*1500*/  UISETP.NE.AND UP0, UPT, UR14, 0x1, UPT ;  /* 0x000000010e00788c */ /* 0x004fe4000bf05270 */
[----:B----4-:R-:W-:Y:S02]  /*1510*/  UIMAD.WIDE.U32 UR10, UR5, UR15, URZ ;  /* 0x0000000f050a72a5 */ /* 0x010fe4000f8e00ff */
[----:B---3--:R-:W-:-:S02]  /*1520*/  UIMAD.WIDE.U32 UR18, UR6, UR12, URZ ;  /* 0x0000000c061272a5 */ /* 0x008fc4000f8e00ff */
[----:B-1----:R-:W-:Y:S02]  /*1530*/  UISETP.NE.AND UP1, UPT, UR26, 0x1, UPT ;  /* 0x000000011a00788c */ /* 0x002fe4000bf25270 */
[----:B------:R-:W-:Y:S01]  /*1540*/  UISETP.NE.AND UP2, UPT, UR25, 0x1, UPT ;  /* 0x000000011900788c */ /* 0x000fe2000bf45270 */
[----:B------:R-:W-:Y:S02]  /*1550*/  UMOV UR10, UR11 ;  /* 0x0000000b000a7c82 */ /* 0x000fe40008000000 */
[----:B------:R-:W-:Y:S01]  /*1560*/  UMOV UR18, UR19 ;  /* 0x0000001300127c82 */ /* 0x000fe20008000000 */
[----:B------:R-:W-:Y:S02]  /*1570*/  @UP0 USHF.R.U32.HI UR5, URZ, UR7, UR10 ;  /* 0x00000007ff050299 */ /* 0x000fe4000801160a */
[----:B------:R-:W-:Y:S02]  /*1580*/  UIMAD.WIDE.U32 UR22, UR32, UR15, URZ ;  /* 0x0000000f201672a5 */ /* 0x000fe4000f8e00ff */
[----:B------:R-:W-:-:S02]  /*1590*/  UIMAD.WIDE.U32 UR10, UR5, UR8, URZ ;  /* 0x00000008050a72a5 */ /* 0x000fc4000f8e00ff */
[----:B------:R-:W-:Y:S02]  /*15a0*/  @UP1 USHF.R.U32.HI UR6, URZ, UR13, UR18 ;  /* 0x0000000dff061299 */ /* 0x000fe40008011612 */
[----:B------:R-:W-:Y:S02]  /*15b0*/  UIMAD.WIDE.U32 UR16, UR29, UR12, URZ ;  /* 0x0000000c1d1072a5 */ /* 0x000fe4000f8e00ff */
[----:B------:R-:W-:Y:S01]  /*15c0*/  UIMAD.WIDE.U32 UR18, UR6, UR8, URZ ;  /* 0x00000008061272a5 */ /* 0x000fe2000f8e00ff */
[----:B------:R-:W-:Y:S01]  /*15d0*/  UMOV UR4, UR23 ;  /* 0x0000001700047c82 */ /* 0x000fe20008000000 */
[----:B------:R-:W-:Y:S01]  /*15e0*/  UMOV UR10, UR11 ;  /* 0x0000000b000a7c82 */ /* 0x000fe20008000000 */
[----:B------:R-:W-:Y:S02]  /*15f0*/  USHF.R.U32.HI UR4, URZ, UR7, UR4 ;  /* 0x00000007ff047299 */ /* 0x000fe40008011604 */
[----:B------:R-:W-:Y:S01]  /*1600*/  @UP2 USHF.R.U32.HI UR5, URZ, UR9, UR10 ;  /* 0x00000009ff052299 */ /* 0x000fe2000801160a */
[----:B------:R-:W-:Y:S01]  /*1610*/  UMOV UR16, UR17 ;  /* 0x0000001100107c82 */ /* 0x000fe20008000000 */
[----:B------:R-:W-:Y:S01]  /*1620*/  UMOV UR18, UR19 ;  /* 0x0000001300127c82 */ /* 0x000fe20008000000 */
[----:B------:R-:W-:-:S02]  /*1630*/  USHF.R.U32.HI UR13, URZ, UR13, UR16 ;  /* 0x0000000dff0d7299 */ /* 0x000fc40008011610 */
[----:B------:R-:W-:Y:S02]  /*1640*/  USEL UR4, UR32, UR4, !UP0 ;  /* 0x0000000420047287 */ /* 0x000fe4000c000000 */
[----:B------:R-:W-:Y:S02]  /*1650*/  @UP2 USHF.R.U32.HI UR6, URZ, UR9, UR18 ;  /* 0x00000009ff062299 */ /* 0x000fe40008011612 */
[----:B------:R-:W-:Y:S02]  /*1660*/  UIMAD UR7, UR5, UR25, URZ ;  /* 0x00000019050772a4 */ /* 0x000fe4000f8e02ff */
[----:B------:R-:W-:Y:S02]  /*1670*/  USEL UR5, UR29, UR13, !UP1 ;  /* 0x0000000d1d057287 */ /* 0x000fe4000c800000 */
[----:B------:R-:W-:Y:S02]  /*1680*/  UIMAD UR12, UR6, UR25, URZ ;  /* 0x00000019060c72a4 */ /* 0x000fe4000f8e02ff */
[----:B------:R-:W-:-:S02]  /*1690*/  UISETP.GE.AND UP0, UPT, UR4, UR7, UPT ;  /* 0x000000070400728c */ /* 0x000fc4000bf06270 */
[----:B------:R-:W-:Y:S02]  /*16a0*/  UIMAD.WIDE.U32 UR10, UR4, UR8, URZ ;  /* 0x00000008040a72a5 */ /* 0x000fe4000f8e00ff */
[----:B------:R-:W-:Y:S02]  /*16b0*/  UISETP.GE.OR UP0, UPT, UR5, UR12, UP0 ;  /* 0x0000000c0500728c */ /* 0x000fe40008706670 */
[----:B------:R-:W-:Y:S02]  /*16c0*/  UIMAD.WIDE.U32 UR12, UR5, UR8, URZ ;  /* 0x00000008050c72a5 */ /* 0x000fe4000f8e00ff */
[----:B------:R-:W-:Y:S01]  /*16d0*/  UIADD3 UR10, UPT, UPT, -UR4, URZ, URZ ;  /* 0x000000ff040a7290 */ /* 0x000fe2000fffe1ff */
[----:B------:R-:W-:Y:S01]  /*16e0*/  UMOV UR8, UR11 ;  /* 0x0000000b00087c82 */ /* 0x000fe20008000000 */
[----:B------:R-:W-:Y:S02]  /*16f0*/  UIADD3 UR11, UPT, UPT, -UR5, URZ, URZ ;  /* 0x000000ff050b7290 */ /* 0x000fe4000fffe1ff */
[----:B------:R-:W-:-:S03]  /*1700*/  USHF.R.U32.HI UR8, URZ, UR9, UR8 ;  /* 0x00000009ff087299 */ /* 0x000fc60008011608 */
[----:B------:R-:W-:Y:S01]  /*1710*/  @!UP0 UMOV UR7, UR13 ;  /* 0x0000000d00078c82 */ /* 0x000fe20008000000 */
[----:B------:R-:W-:Y:S02]  /*1720*/  UIMAD UR32, UR14, UR10, UR32 ;  /* 0x0000000a0e2072a4 */ /* 0x000fe4000f8e0220 */
[----:B------:R-:W-:Y:S02]  /*1730*/  USEL UR8, UR4, UR8, !UP2 ;  /* 0x0000000804087287 */ /* 0x000fe4000d000000 */
[----:B------:R-:W-:Y:S02]  /*1740*/  @!UP0 USHF.R.U32.HI UR7, URZ, UR9, UR7 ;  /* 0x00000009ff078299 */ /* 0x000fe40008011607 */
[----:B------:R-:W-:Y:S02]  /*1750*/  UIADD3 UR9, UPT, UPT, -UR8, URZ, URZ ;  /* 0x000000ff08097290 */ /* 0x000fe4000fffe1ff */
[----:B------:R-:W-:Y:S02]  /*1760*/  @!UP0 USEL UR7, UR5, UR7, !UP2 ;  /* 0x0000000705078287 */ /* 0x000fe4000d000000 */
[----:B------:R-:W-:-:S02]  /*1770*/  UIMAD UR9, UR25, UR9, UR4 ;  /* 0x00000009190972a4 */ /* 0x000fc4000f8e0204 */
[----:B------:R-:W-:Y:S02]  /*1780*/  @!UP0 UIADD3 UR8, UPT, UPT, UR8, -UR7, URZ ;  /* 0x8000000708088290 */ /* 0x000fe4000fffe0ff */
[----:B------:R-:W-:Y:S02]  /*1790*/  @!UP0 UIMAD UR6, UR9, UR6, UR7 ;  /* 0x00000006090682a4 */ /* 0x000fe4000f8e0207 */
[----:B------:R-:W-:Y:S02]  /*17a0*/  @!UP0 UIMAD UR4, UR8, UR25, UR5 ;  /* 0x00000019080482a4 */ /* 0x000fe4000f8e0205 */
[----:B------:R-:W-:Y:S02]  /*17b0*/  UIMAD UR29, UR26, UR11, UR29 ;  /* 0x0000000b1a1d72a4 */ /* 0x000fe4000f8e021d */
[----:B------:R-:W-:Y:S01]  /*17c0*/  UIMAD UR32, UR4, UR14, UR32 ;  /* 0x0000000e042072a4 */ /* 0x000fe2000f8e0220 */
[----:B------:R-:W-:Y:S02]  /*17d0*/  @!UP0 UMOV UR5, UR6 ;  /* 0x0000000600058c82 */ /* 0x000fe40008000000 */
[----:B------:R-:W-:-:S12]  /*17e0*/  UIMAD UR29, UR5, UR26, UR29 ;  /* 0x0000001a051d72a4 */ /* 0x000fd8000f8e021d */
.L_x_19:
[----:B------:R-:W-:-:S09]  /*17f0*/  UISETP.NE.AND UP0, UPT, UR30, 0x1, UPT ;  /* 0x000000011e00788c */ /* 0x000fd2000bf05270 */
[----:B------:R-:W-:Y:S05]  /*1800*/  BRA.U UP0, `(.L_x_20) ;  /* 0x0000000100447547 */ /* 0x000fea000b800000 */
[----:B------:R-:W2:Y:S01]  /*1810*/  LDCU.128 UR8, c[0x0][0xb10] ;  /* 0x00016200ff0877ac */ /* 0x000ea20008000c00 */
[----:B------:R-:W3:Y:S01]  /*1820*/  LDCU UR12, c[0x0][0xb0c] ;  /* 0x00016180ff0c77ac */ /* 0x000ee20008000800 */
[----:B------:R-:W4:Y:S01]  /*1830*/  LDCU UR13, c[0x0][0xb20] ;  /* 0x00016400ff0d77ac */ /* 0x000f220008000800 */
[----:B--2---:R-:W-:Y:S02]  /*1840*/  UIMAD.WIDE.U32 UR6, UR29, UR8, URZ ;  /* 0x000000081d0672a5 */ /* 0x004fe4000f8e00ff */
[----:B------:R-:W-:Y:S02]  /*1850*/  UIMAD.WIDE.U32 UR4, UR32, UR11, URZ ;  /* 0x0000000b200472a5 */ /* 0x000fe4000f8e00ff */
[----:B---3--:R-:W-:Y:S02]  /*1860*/  UISETP.NE.AND UP1, UPT, UR12, 0x1, UPT ;  /* 0x000000010c00788c */ /* 0x008fe4000bf25270 */
[----:B------:R-:W-:Y:S01]  /*1870*/  UISETP.NE.AND UP0, UPT, UR10, 0x1, UPT ;  /* 0x000000010a00788c */ /* 0x000fe2000bf05270 */
[----:B------:R-:W-:-:S02]  /*1880*/  UMOV UR6, UR7 ;  /* 0x0000000700067c82 */ /* 0x000fc40008000000 */
[----:B------:R-:W-:Y:S01]  /*1890*/  UMOV UR4, UR5 ;  /* 0x0000000500047c82 */ /* 0x000fe20008000000 */
[----:B------:R-:W-:Y:S02]  /*18a0*/  USHF.R.U32.HI UR9, URZ, UR9, UR6 ;  /* 0x00000009ff097299 */ /* 0x000fe40008011606 */
[----:B----4-:R-:W-:Y:S02]  /*18b0*/  USHF.R.U32.HI UR4, URZ, UR13, UR4 ;  /* 0x0000000dff047299 */ /* 0x010fe40008011604 */
[----:B------:R-:W-:Y:S02]  /*18c0*/  USEL UR5, UR29, UR9, !UP1 ;  /* 0x000000091d057287 */ /* 0x000fe4000c800000 */
[----:B------:R-:W-:-:S04]  /*18d0*/  USEL UR4, UR32, UR4, !UP0 ;  /* 0x0000000420047287 */ /* 0x000fc8000c000000 */
[----:B------:R-:W-:Y:S02]  /*18e0*/  UIADD3 UR6, UPT, UPT, UR5, -UR4, URZ ;  /* 0x8000000405067290 */ /* 0x000fe4000fffe0ff */
[----:B------:R-:W-:Y:S02]  /*18f0*/  UIADD3 UR4, UPT, UPT, -UR5, UR4, URZ ;  /* 0x0000000405047290 */ /* 0x000fe4000fffe1ff */
[----:B------:R-:W-:Y:S02]  /*1900*/  UIMAD UR32, UR6, UR10, UR32 ;  /* 0x0000000a062072a4 */ /* 0x000fe4000f8e0220 */
[----:B------:R-:W-:-:S12]  /*1910*/  UIMAD UR29, UR4, UR12, UR29 ;  /* 0x0000000c041d72a4 */ /* 0x000fd8000f8e021d */
.L_x_20:
[----:B------:R-:W-:-:S09]  /*1920*/  UISETP.EQ.U32.AND UP0, UPT, UR31, 0x1, UPT ;  /* 0x000000011f00788c */ /* 0x000fd2000bf02070 */
[----:B------:R-:W-:Y:S05]  /*1930*/  BRA.U !UP0, `(.L_x_21) ;  /* 0x00000001080c7547 */ /* 0x000fea000b800000 */
[----:B------:R-:W-:Y:S01]  /*1940*/  UCGABAR_WAIT ;  /* 0x0000000000007dc7 */ /* 0x000fe20008000000 */
[----:B------:R-:W-:Y:S01]  /*1950*/  CCTL.IVALL ;  /* 0x00000000ff00798f */ /* 0x000fe20002000000 */
[----:B------:R-:W-:Y:S05]  /*1960*/  BRA `(.L_x_22) ;  /* 0x0000000000047947 */ /* 0x000fea0003800000 */
.L_x_21:
[----:B------:R-:W-:Y:S06]  /*1970*/  BAR.SYNC.DEFER_BLOCKING 0x0 ;  /* 0x0000000000007b1d */ /* 0x000fec0000010000 */
.L_x_22:
[----:B------:R-:W-:Y:S05]  /*1980*/  BRA.U UP3, `(.L_x_23) ;  /* 0x0000001903307547 */ /* 0x000fea000b800000 */
[----:B------:R-:W2:Y:S01]  /*1990*/  LDCU UR6, c[0x0][0x38c] ;  /* 0x00007180ff0677ac */ /* 0x000ea20008000800 */
[----:B------:R-:W-:Y:S01]  /*19a0*/  PLOP3.LUT P1, PT, PT, PT, UP5, 0x80, 0x8 ;  /* 0x000000000008781c */ /* 0x000fe20003f2f058 */
[----:B------:R-:W-:Y:S01]  /*19b0*/  IMAD.MOV.U32 R12, RZ, RZ, 0x1 ;  /* 0x00000001ff0c7424 */ /* 0x000fe200078e00ff */
[----:B------:R-:W-:Y:S01]  /*19c0*/  ISETP.EQ.OR P2, PT, R0, RZ, P3 ;  /* 0x000000ff0000720c */ /* 0x000fe20001f42670 */
[----:B------:R-:W-:Y:S01]  /*19d0*/  UISETP.NE.AND UP1, UPT, UR20, URZ, UPT ;  /* 0x000000ff1400728c */ /* 0x000fe2000bf25270 */
[----:B------:R-:W-:Y:S02]  /*19e0*/  PLOP3.LUT P1, PT, P1, PT, PT, 0x8, 0x80 ;  /* 0x000000000080781c */ /* 0x000fe40000f2e170 */
[----:B------:R-:W-:Y:S01]  /*19f0*/  CS2R R10, SRZ ;  /* 0x00000000000a7805 */ /* 0x000fe2000001ff00 */
[----:B------:R-:W-:Y:S01]  /*1a00*/  IMAD.MOV.U32 R9, RZ, RZ, RZ ;  /* 0x000000ffff097224 */ /* 0x000fe200078e00ff */
[----:B------:R-:W3:Y:S01]  /*1a10*/  LDCU UR41, c[0x0][0x370] ;  /* 0x00006e00ff2977ac */ /* 0x000ee20008000800 */
[----:B------:R-:W-:Y:S01]  /*1a20*/  IMAD.MOV.U32 R8, RZ, RZ, 0x1 ;  /* 0x00000001ff087424 */ /* 0x000fe200078e00ff */
[----:B------:R-:W4:Y:S01]  /*1a30*/  LDCU.64 UR30, c[0x0][0x348] ;  /* 0x00006900ff1e77ac */ /* 0x000f220008000a00 */
[----:B------:R-:W1:Y:S01]  /*1a40*/  LDCU UR39, c[0x0][0x374] ;  /* 0x00006e80ff2777ac */ /* 0x000e620008000800 */
[----:B--2---:R-:W-:-:S02]  /*1a50*/  UIADD3 UR5, UPT, UPT, UR6, 0x3f, URZ ;  /* 0x0000003f06057890 */ /* 0x004fc4000fffe0ff */
[----:B------:R-:W-:Y:S02]  /*1a60*/  UIADD3 UR47, UPT, UPT, UR6, 0x7e, URZ ;  /* 0x0000007e062f7890 */ /* 0x000fe4000fffe0ff */
[----:B------:R-:W-:Y:S02]  /*1a70*/  USHF.R.S32.HI UR4, URZ, 0x1f, UR5 ;  /* 0x0000001fff047899 */ /* 0x000fe40008011405 */
[----:B------:R-:W-:Y:S02]  /*1a80*/  USEL UR26, UR33, 0x2, UP1 ;  /* 0x00000002211a7887 */ /* 0x000fe40008800000 */
[----:B------:R-:W-:Y:S02]  /*1a90*/  ULEA.HI UR4, UR4, UR5, URZ, 0x6 ;  /* 0x0000000504047291 */ /* 0x000fe4000f8f30ff */
[----:B------:R-:W-:Y:S02]  /*1aa0*/  USHF.L.U32 UR5, UR34, 0x4, URZ ;  /* 0x0000000422057899 */ /* 0x000fe400080006ff */
[----:B------:R-:W-:-:S02]  /*1ab0*/  USHF.R.S32.HI UR43, URZ, 0x6, UR4 ;  /* 0x00000006ff2b7899 */ /* 0x000fc40008011404 */
[----:B------:R-:W-:Y:S02]  /*1ac0*/  UIADD3 UR4, UPT, UPT, UR6, -0x1, URZ ;  /* 0xffffffff06047890 */ /* 0x000fe4000fffe0ff */
[----:B------:R-:W-:Y:S02]  /*1ad0*/  UISETP.LT.U32.AND UP0, UPT, UR43, 0xd, UPT ;  /* 0x0000000d2b00788c */ /* 0x000fe4000bf01070 */
[----:B------:R-:W-:Y:S02]  /*1ae0*/  UISETP.GE.U32.AND UP2, UPT, UR4, -0x7f, UPT ;  /* 0xffffff810400788c */ /* 0x000fe4000bf46070 */
[----:B------:R-:W-:Y:S02]  /*1af0*/  USEL UR42, UR43, 0xd, UP0 ;  /* 0x0000000d2b2a7887 */ /* 0x000fe40008000000 */
[----:B------:R-:W-:Y:S02]  /*1b00*/  ULOP3.LUT UR44, UR5, 0x30, URZ, 0xe2, !UPT ;  /* 0x00000030052c7892 */ /* 0x000fe4000f8ee2ff */
[----:B------:R-:W-:-:S02]  /*1b10*/  UIADD3 UR25, UPT, UPT, UR42, -0x1, URZ ;  /* 0xffffffff2a197890 */ /* 0x000fc4000fffe0ff */
[----:B------:R-:W-:Y:S01]  /*1b20*/  UIADD3 UR45, UPT, UPT, UR43, -UR42, URZ ;  /* 0x8000002a2b2d7290 */ /* 0x000fe2000fffe0ff */
[----:B------:R-:W-:Y:S02]  /*1b30*/  UMOV UR5, URZ ;  /* 0x000000ff00057c82 */ /* 0x000fe40008000000 */
[----:B------:R-:W-:-:S04]  /*1b40*/  @UP2 UIADD3 UR25, UPT, UPT, UR42, URZ, URZ ;  /* 0x000000ff2a192290 */ /* 0x000fc8000fffe0ff */
[----:B-1-34-:R-:W-:-:S12]  /*1b50*/  UIADD3 UR25, UPT, UPT, UR25, 0x1, URZ ;  /* 0x0000000119197890 */ /* 0x01afd8000fffe0ff */
.L_x_43:
[----:B------:R-:W-:Y:S01]  /*1b60*/  UISETP.NE.AND UP0, UPT, UR54, URZ, UPT ;  /* 0x000000ff3600728c */ /* 0x000fe2000bf05270 */
[----:B------:R-:W1:Y:S08]  /*1b70*/  S2UR UR54, SR_CgaCtaId ;  /* 0x00000000003679c3 */ /* 0x000e700000008800 */
[----:B------:R-:W-:Y:S05]  /*1b80*/  BRA.U UP0, `(.L_x_24) ;  /* 0x0000000100347547 */ /* 0x000fea000b800000 */
[----:B------:R-:W2:Y:S01]  /*1b90*/  S2R R0, SR_CgaCtaId ;  /* 0x0000000000007919 */ /* 0x000ea20000008800 */
[----:B------:R-:W-:-:S04]  /*1ba0*/  MOV R2, 0x400 ;  /* 0x0000040000027802 */ /* 0x000fc80000000f00 */
[----:B--2---:R-:W-:Y:S02]  /*1bb0*/  LEA R0, R0, R2, 0x18 ;  /* 0x0000000200007211 */ /* 0x004fe400078ec0ff */
[----:B------:R-:W-:-:S03]  /*1bc0*/  SHF.L.U32 R2, R8, 0x1f, RZ ;  /* 0x0000001f08027819 */ /* 0x000fc600000006ff */
[----:B------:R-:W-:-:S04]  /*1bd0*/  IMAD R0, R9, 0x8, R0 ;  /* 0x0000000809007824 */ /* 0x000fc800078e0200 */
[----:B------:R-:W2:Y:S02]  /*1be0*/  SYNCS.PHASECHK.TRANS64.TRYWAIT P0, [R0+URZ+0x180], R2 ;  /* 0x00018002000075a7 */ /* 0x000ea400080011ff */
[----:B--2---:R-:W-:Y:S05]  /*1bf0*/  @!P0 BRA `(.L_x_25) ;  /* 0x0000006000648947 */ /* 0x004fea0003800000 */
.L_x_132:
[----:B------:R-:W-:Y:S01]  /*1c00*/  VIADD R9, R9, 0x1 ;  /* 0x0000000109097836 */ /* 0x000fe20000000000 */
[----:B------:R2:W-:Y:S04]  /*1c10*/  SYNCS.ARRIVE.TRANS64.A1T0 RZ, [R0+URZ+0x170], RZ ;  /* 0x000170ff00ff79a7 */ /* 0x0005e800081000ff */
[----:B------:R-:W-:-:S04]  /*1c20*/  ISETP.NE.AND P0, PT, R9, 0x2, PT ;  /* 0x000000020900780c */ /* 0x000fc80003f05270 */
[----:B------:R-:W-:Y:S02]  /*1c30*/  SEL R9, R9, RZ, P0 ;  /* 0x000000ff09097207 */ /* 0x000fe40000000000 */
[----:B--2---:R-:W-:-:S04]  /*1c40*/  SEL R0, RZ, 0x1, P0 ;  /* 0x00000001ff007807 */ /* 0x004fc80000000000 */
[----:B------:R-:W-:-:S07]  /*1c50*/  LOP3.LUT R8, R8, R0, RZ, 0x3c, !PT ;  /* 0x0000000008087212 */ /* 0x000fce00078e3cff */
.L_x_24:
[----:B------:R-:W-:Y:S01]  /*1c60*/  UMOV UR6, 0x400 ;  /* 0x0000040000067882 */ /* 0x000fe20000000000 */
[----:B------:R-:W-:Y:S01]  /*1c70*/  SHF.L.U32 R0, R12, 0x1f, RZ ;  /* 0x0000001f0c007819 */ /* 0x000fe200000006ff */
[----:B-1----:R-:W-:Y:S02]  /*1c80*/  ULEA UR6, UR54, UR6, 0x18 ;  /* 0x0000000636067291 */ /* 0x002fe4000f8ec0ff */
[----:B------:R-:W-:Y:S02]  /*1c90*/  UISETP.GE.U32.AND UP0, UPT, UR47, 0x7f, UPT ;  /* 0x0000007f2f00788c */ /* 0x000fe4000bf06070 */
[----:B------:R-:W-:Y:S02]  /*1ca0*/  ULEA UR4, UR5, UR6, 0x3 ;  /* 0x0000000605047291 */ /* 0x000fe4000f8e18ff */
[----:B------:R-:W-:Y:S02]  /*1cb0*/  ULEA UR11, UR32, UR46, 0x1 ;  /* 0x0000002e200b7291 */ /* 0x000fe4000f8e08ff */
[----:B------:R-:W-:-:S02]  /*1cc0*/  ULEA UR35, UR29, UR44, 0x6 ;  /* 0x0000002c1d237291 */ /* 0x000fc4000f8e30ff */
[----:B------:R-:W-:Y:S01]  /*1cd0*/  USHF.L.U32 UR11, UR11, 0x5, URZ ;  /* 0x000000050b0b7899 */ /* 0x000fe200080006ff */
[----:B------:R-:W-:Y:S02]  /*1ce0*/  UMOV UR13, URZ ;  /* 0x000000ff000d7c82 */ /* 0x000fe40008000000 */
[----:B------:R1:W2:Y:S01]  /*1cf0*/  SYNCS.PHASECHK.TRANS64.TRYWAIT P0, [UR4+0x68], R0 ;  /* 0x00006800ff0075a7 */ /* 0x0002a20008001104 */
[----:B------:R-:W-:Y:S08]  /*1d00*/  BRA.U !UP0, `(.L_x_26) ;  /* 0x0000000108cc7547 */ /* 0x000ff0000b800000 */
[----:B------:R-:W-:Y:S01]  /*1d10*/  UMOV UR7, URZ ;  /* 0x000000ff00077c82 */ /* 0x000fe20008000000 */
[----:B------:R-:W-:-:S05]  /*1d20*/  UMOV UR4, UR5 ;  /* 0x0000000500047c82 */ /* 0x000fca0008000000 */
.L_x_32:
[----:B------:R-:W-:Y:S01]  /*1d30*/  ULEA UR33, UR4, UR6, 0x3 ;  /* 0x0000000604217291 */ /* 0x000fe2000f8e18ff */
[----:B------:R-:W-:Y:S01]  /*1d40*/  @!P3 MOV R2, 0x4000 ;  /* 0x000040000002b802 */ /* 0x000fe20000000f00 */
[----:B--2-4-:R-:W-:Y:S10]  /*1d50*/  @P0 BRA `(.L_x_27) ;  /* 0x00000000000c0947 */ /* 0x014ff40003800000 */
[----:B------:R-:W-:-:S04]  /*1d60*/  SHF.L.U32 R3, R12, 0x1f, RZ ;  /* 0x0000001f0c037819 */ /* 0x000fc800000006ff */
[----:B------:R-:W2:Y:S02]  /*1d70*/  SYNCS.PHASECHK.TRANS64.TRYWAIT P0, [UR33+0x68], R3 ;  /* 0x00006803ff0075a7 */ /* 0x000ea40008001121 */
[----:B--2---:R-:W-:Y:S05]  /*1d80*/  @!P0 BRA `(.L_x_28) ;  /* 0x0000006000148947 */ /* 0x004fea0003800000 */
.L_x_27:
[----:B------:R2:W-:Y:S01]  /*1d90*/  @!P3 SYNCS.ARRIVE.TRANS64 RZ, [UR33], R2 ;  /* 0x00000002ffffb9a7 */ /* 0x0005e20008000021 */
[----:B------:R-:W-:-:S04]  /*1da0*/  ULOP3.LUT UR5, UR26, 0x2, URZ, 0xfc, !UPT ;  /* 0x000000021a057892 */ /* 0x000fc8000f8efcff */
[----:B------:R-:W-:-:S09]  /*1db0*/  UISETP.NE.AND UP0, UPT, UR5, 0x2, UPT ;  /* 0x000000020500788c */ /* 0x000fd2000bf05270 */
[----:B------:R-:W-:Y:S05]  /*1dc0*/  BRA.U UP0, `(.L_x_29) ;  /* 0x0000000100047547 */ /* 0x000fea000b800000 */
[----:B------:R-:W-:Y:S05]  /*1dd0*/  BPT.TRAP 0x1 ;  /* 0x000000040000795c */ /* 0x000fea0000300000 */
.L_x_29:
[----:B------:R-:W-:Y:S04]  /*1de0*/  BSSY.RECONVERGENT B0, `(.L_x_30) ;  /* 0x0000003000007945 */ /* 0x000fe80003800200 */
[----:B------:R-:W-:Y:S05]  /*1df0*/  @P2 BRA `(.L_x_31) ;  /* 0x0000000000042947 */ /* 0x000fea0003800000 */
[----:B------:R-:W-:Y:S05]  /*1e00*/  BPT.TRAP 0x1 ;  /* 0x000000040000795c */ /* 0x000fea0000300000 */
.L_x_31:
[----:B------:R-:W-:Y:S05]  /*1e10*/  BSYNC.RECONVERGENT B0 ;  /* 0x0000000000007941 */ /* 0x000fea0003800200 */
.L_x_30:
[----:B------:R-:W-:Y:S02]  /*1e20*/  UIADD3 UR5, UPT, UPT, UR4, 0x1, URZ ;  /* 0x0000000104057890 */ /* 0x000fe4000fffe0ff */
[----:B------:R-:W-:Y:S02]  /*1e30*/  USHF.L.U32 UR4, UR4, 0xc, URZ ;  /* 0x0000000c04047899 */ /* 0x000fe400080006ff */
[----:B------:R-:W-:Y:S02]  /*1e40*/  UISETP.NE.AND UP0, UPT, UR5, 0xd, UPT ;  /* 0x0000000d0500788c */ /* 0x000fe4000bf05270 */
[----:B------:R-:W-:Y:S02]  /*1e50*/  ULOP3.LUT UR32, UR28, UR4, URZ, 0xfc, !UPT ;  /* 0x000000041c207292 */ /* 0x000fe4000f8efcff */
[----:B------:R-:W-:Y:S02]  /*1e60*/  USEL UR9, URZ, 0x1, UP0 ;  /* 0x00000001ff097887 */ /* 0x000fe40008000000 */
[----:B------:R-:W-:-:S02]  /*1e70*/  USEL UR5, UR5, URZ, UP0 ;  /* 0x000000ff05057287 */ /* 0x000fc40008000000 */
[----:B------:R-:W-:Y:S02]  /*1e80*/  UIADD3 UR14, UP0, UPT, UR30, 0x180, URZ ;  /* 0x000001801e0e7890 */ /* 0x000fe4000ff1e0ff */
[----:B------:R-:W-:Y:S01]  /*1e90*/  ULEA UR8, UR5, UR6, 0x3 ;  /* 0x0000000605087291 */ /* 0x000fe2000f8e18ff */
[----:B------:R-:W-:Y:S01]  /*1ea0*/  LOP3.LUT R12, R12, UR9, RZ, 0x3c, !PT ;  /* 0x000000090c0c7c12 */ /* 0x000fe2000f8e3cff */
[----:B------:R-:W-:Y:S02]  /*1eb0*/  ULOP3.LUT UR4, UR27, UR4, URZ, 0xfc, !UPT ;  /* 0x000000041b047292 */ /* 0x000fe4000f8efcff */
[----:B------:R-:W-:Y:S01]  /*1ec0*/  USHF.L.U32 UR34, UR7, 0x6, URZ ;  /* 0x0000000607227899 */ /* 0x000fe200080006ff */
[----:B-1----:R-:W-:Y:S01]  /*1ed0*/  SHF.L.U32 R0, R12, 0x1f, RZ ;  /* 0x0000001f0c007819 */ /* 0x002fe200000006ff */
[----:B------:R-:W-:Y:S02]  /*1ee0*/  UIADD3 UR7, UPT, UPT, UR7, 0x1, URZ ;  /* 0x0000000107077890 */ /* 0x000fe4000fffe0ff */
[----:B------:R-:W-:Y:S01]  /*1ef0*/  UIADD3 UR16, UP1, UPT, UR30, 0x80, URZ ;  /* 0x000000801e107890 */ /* 0x000fe2000ff3e0ff */
[----:B------:R3:W4:Y:S01]  /*1f00*/  SYNCS.PHASECHK.TRANS64.TRYWAIT P0, [UR8+0x68], R0 ;  /* 0x00006800ff0075a7 */ /* 0x0007220008001108 */
[----:B------:R-:W-:-:S02]  /*1f10*/  ULEA UR32, UR32, UR6, 0x1 ;  /* 0x0000000620207291 */ /* 0x000fc4000f8e08ff */
[----:B------:R-:W-:Y:S02]  /*1f20*/  ULEA UR4, UR4, UR6, 0x1 ;  /* 0x0000000604047291 */ /* 0x000fe4000f8e08ff */
[----:B------:R-:W-:Y:S02]  /*1f30*/  UIADD3.X UR15, UPT, UPT, URZ, UR31, URZ, UP0, !UPT ;  /* 0x0000001fff0f7290 */ /* 0x000fe400087fe4ff */
[----:B------:R-:W-:Y:S02]  /*1f40*/  UISETP.NE.AND UP0, UPT, UR7, UR25, UPT ;  /* 0x000000190700728c */ /* 0x000fe4000bf05270 */
[----:B------:R-:W-:Y:S02]  /*1f50*/  UIADD3.X UR17, UPT, UPT, URZ, UR31, URZ, UP1, !UPT ;  /* 0x0000001fff117290 */ /* 0x000fe40008ffe4ff */
[----:B------:R-:W-:Y:S02]  /*1f60*/  UIADD3 UR32, UPT, UPT, UR32, 0x3400, URZ ;  /* 0x0000340020207890 */ /* 0x000fe4000fffe0ff */
[----:B------:R-:W-:-:S02]  /*1f70*/  UIADD3 UR8, UPT, UPT, UR4, 0x1d400, URZ ;  /* 0x0001d40004087890 */ /* 0x000fc4000fffe0ff */
[----:B------:R-:W-:Y:S02]  /*1f80*/  UPRMT UR13, URZ, 0x5410, UR24 ;  /* 0x00005410ff0d7896 */ /* 0x000fe40008000018 */
[----:B------:R-:W-:Y:S01]  /*1f90*/  UPRMT UR4, URZ, 0x5410, UR21 ;  /* 0x00005410ff047896 */ /* 0x000fe20008000015 */
[----:B------:R-:W-:Y:S01]  /*1fa0*/  UMOV UR18, 0x0 ;  /* 0x0000000000127882 */ /* 0x000fe20000000000 */
[----:B------:R-:W-:Y:S01]  /*1fb0*/  UMOV UR19, 0x10000000 ;  /* 0x1000000000137882 */ /* 0x000fe20000000000 */
[----:B------:R-:W-:Y:S01]  /*1fc0*/  UMOV UR12, UR36 ;  /* 0x00000024000c7c82 */ /* 0x000fe20008000000 */
[----:B------:R-:W-:Y:S01]  /*1fd0*/  UMOV UR9, UR33 ;  /* 0x0000002100097c82 */ /* 0x000fe20008000000 */
[----:B------:R-:W-:Y:S02]  /*1fe0*/  UMOV UR10, UR34 ;  /* 0x00000022000a7c82 */ /* 0x000fe40008000000 */
[----:B------:R1:W-:Y:S02]  /*1ff0*/  UTMALDG.3D.MULTICAST [UR32], [UR16], UR13, desc[UR18] ;  /* 0x00001220100073b4 */ /* 0x0003e4000801180d */
[----:B------:R2:W-:Y:S01]  /*2000*/  UTMALDG.3D.MULTICAST [UR8], [UR14], UR4, desc[UR18] ;  /* 0x000012080e0073b4 */ /* 0x0005e20008011804 */
[----:B-1----:R-:W-:Y:S01]  /*2010*/  UMOV UR13, UR25 ;  /* 0x00000019000d7c82 */ /* 0x002fe20008000000 */
[----:B--2---:R-:W-:Y:S01]  /*2020*/  UMOV UR4, UR5 ;  /* 0x0000000500047c82 */ /* 0x004fe20008000000 */
[----:B---3--:R-:W-:Y:S05]  /*2030*/  BRA.U UP0, `(.L_x_32) ;  /* 0xfffffffd003c7547 */ /* 0x008fea000b83ffff */
.L_x_26:
[----:B------:R-:W-:Y:S01]  /*2040*/  ULEA UR4, UR5, UR6, 0x3 ;  /* 0x0000000605047291 */ /* 0x000fe2000f8e18ff */
[----:B-1----:R-:W-:Y:S01]  /*2050*/  SHF.L.U32 R0, R12, 0x1f, RZ ;  /* 0x0000001f0c007819 */ /* 0x002fe200000006ff */
[----:B------:R-:W-:Y:S01]  /*2060*/  @!P1 SYNCS.ARRIVE.TRANS64.A1T0 RZ, [UR6+0x108], RZ ;  /* 0x000108ffffff99a7 */ /* 0x000fe20008100006 */
[----:B------:R-:W-:-:S06]  /*2070*/  UISETP.GT.AND UP0, UPT, UR43, UR42, UPT ;  /* 0x0000002a2b00728c */ /* 0x000fcc000bf04270 */
[----:B--2-4-:R1:W2:Y:S03]  /*2080*/  SYNCS.PHASECHK.TRANS64.TRYWAIT P0, [UR4+0x68], R0 ;  /* 0x00006800ff0075a7 */ /* 0x0142a60008001104 */
[----:B------:R-:W-:Y:S05]  /*2090*/  BRA.U !UP0, `(.L_x_33) ;  /* 0x0000000108d07547 */ /* 0x000fea000b800000 */
[----:B------:R-:W-:Y:S01]  /*20a0*/  UIADD3 UR29, UPT, UPT, UR45, UR13, URZ ;  /* 0x0000000d2d1d7290 */ /* 0x000fe2000fffe0ff */
[----:B------:R-:W-:-:S11]  /*20b0*/  UMOV UR4, UR5 ;  /* 0x0000000500047c82 */ /* 0x000fd60008000000 */
.L_x_39:
[----:B------:R-:W-:Y:S01]  /*20c0*/  ULEA UR17, UR4, UR6, 0x3 ;  /* 0x0000000604117291 */ /* 0x000fe2000f8e18ff */
[----:B--2---:R-:W-:Y:S01]  /*20d0*/  @!P3 MOV R2, 0x4000 ;  /* 0x000040000002b802 */ /* 0x004fe20000000f00 */
[----:B--2-4-:R-:W-:Y:S10]  /*20e0*/  @P0 BRA `(.L_x_34) ;  /* 0x00000000000c0947 */ /* 0x014ff40003800000 */
[----:B------:R-:W-:-:S04]  /*20f0*/  SHF.L.U32 R3, R12, 0x1f, RZ ;  /* 0x0000001f0c037819 */ /* 0x000fc800000006ff */
[----:B------:R-:W2:Y:S02]  /*2100*/  SYNCS.PHASECHK.TRANS64.TRYWAIT P0, [UR17+0x68], R3 ;  /* 0x00006803ff0075a7 */ /* 0x000ea40008001111 */
[----:B--2---:R-:W-:Y:S05]  /*2110*/  @!P0 BRA `(.L_x_35) ;  /* 0x0000005c00488947 */ /* 0x004fea0003800000 */
.L_x_34:
[----:B------:R2:W-:Y:S01]  /*2120*/  @!P3 SYNCS.ARRIVE.TRANS64 RZ, [UR17], R2 ;  /* 0x00000002ffffb9a7 */ /* 0x0005e20008000011 */
[----:B------:R-:W-:-:S04]  /*2130*/  ULOP3.LUT UR5, UR26, 0x2, URZ, 0xfc, !UPT ;  /* 0x000000021a057892 */ /* 0x000fc8000f8efcff */
[----:B------:R-:W-:-:S09]  /*2140*/  UISETP.NE.AND UP0, UPT, UR5, 0x2, UPT ;  /* 0x000000020500788c */ /* 0x000fd2000bf05270 */
[----:B------:R-:W-:Y:S05]  /*2150*/  BRA.U UP0, `(.L_x_36) ;  /* 0x0000000100047547 */ /* 0x000fea000b800000 */
[----:B------:R-:W-:Y:S05]  /*2160*/  BPT.TRAP 0x1 ;  /* 0x000000040000795c */ /* 0x000fea0000300000 */
.L_x_36:
[----:B------:R-:W-:Y:S04]  /*2170*/  BSSY.RECONVERGENT B0, `(.L_x_37) ;  /* 0x0000003000007945 */ /* 0x000fe80003800200 */
[----:B------:R-:W-:Y:S05]  /*2180*/  @P2 BRA `(.L_x_38) ;  /* 0x0000000000042947 */ /* 0x000fea0003800000 */
[----:B------:R-:W-:Y:S05]  /*2190*/  BPT.TRAP 0x1 ;  /* 0x000000040000795c */ /* 0x000fea0000300000 */
.L_x_38:
[----:B------:R-:W-:Y:S05]  /*21a0*/  BSYNC.RECONVERGENT B0 ;  /* 0x0000000000007941 */ /* 0x000fea0003800200 */
.L_x_37:
[----:B------:R-:W-:Y:S02]  /*21b0*/  UIADD3 UR5, UPT, UPT, UR4, 0x1, URZ ;  /* 0x0000000104057890 */ /* 0x000fe4000fffe0ff */
[----:B------:R-:W-:Y:S02]  /*21c0*/  USHF.L.U32 UR4, UR4, 0xc, URZ ;  /* 0x0000000c04047899 */ /* 0x000fe400080006ff */
[----:B------:R-:W-:Y:S02]  /*21d0*/  UISETP.NE.AND UP0, UPT, UR5, 0xd, UPT ;  /* 0x0000000d0500788c */ /* 0x000fe4000bf05270 */
[----:B------:R-:W-:Y:S02]  /*21e0*/  USHF.L.U32 UR18, UR13, 0x6, URZ ;  /* 0x000000060d127899 */ /* 0x000fe400080006ff */
[----:B------:R-:W-:Y:S02]  /*21f0*/  USEL UR8, URZ, 0x1, UP0 ;  /* 0x00000001ff087887 */ /* 0x000fe40008000000 */
[----:B------:R-:W-:-:S02]  /*2200*/  USEL UR5, UR5, URZ, UP0 ;  /* 0x000000ff05057287 */ /* 0x000fc40008000000 */
[----:B------:R-:W-:Y:S02]  /*2210*/  UIADD3 UR22, UP0, UPT, UR30, 0x180, URZ ;  /* 0x000001801e167890 */ /* 0x000fe4000ff1e0ff */
[----:B------:R-:W-:Y:S01]  /*2220*/  ULEA UR7, UR5, UR6, 0x3 ;  /* 0x0000000605077291 */ /* 0x000fe2000f8e18ff */
[----:B------:R-:W-:Y:S01]  /*2230*/  LOP3.LUT R12, R12, UR8, RZ, 0x3c, !PT ;  /* 0x000000080c0c7c12 */ /* 0x000fe2000f8e3cff */
[----:B------:R-:W-:Y:S02]  /*2240*/  ULOP3.LUT UR8, UR27, UR4, URZ, 0xfc, !UPT ;  /* 0x000000041b087292 */ /* 0x000fe4000f8efcff */
[----:B------:R-:W-:Y:S01]  /*2250*/  UIADD3 UR13, UPT, UPT, UR13, 0x1, URZ ;  /* 0x000000010d0d7890 */ /* 0x000fe2000fffe0ff */
[----:B-1----:R-:W-:Y:S01]  /*2260*/  SHF.L.U32 R0, R12, 0x1f, RZ ;  /* 0x0000001f0c007819 */ /* 0x002fe200000006ff */
[----:B------:R-:W-:Y:S02]  /*2270*/  UIADD3 UR14, UP1, UPT, UR30, 0x80, URZ ;  /* 0x000000801e0e7890 */ /* 0x000fe4000ff3e0ff */
[----:B------:R-:W-:Y:S01]  /*2280*/  UIADD3.X UR23, UPT, UPT, URZ, UR31, URZ, UP0, !UPT ;  /* 0x0000001fff177290 */ /* 0x000fe200087fe4ff */
[----:B------:R3:W4:Y:S01]  /*2290*/  SYNCS.PHASECHK.TRANS64.TRYWAIT P0, [UR7+0x68], R0 ;  /* 0x00006800ff0075a7 */ /* 0x0007220008001107 */
[----:B------:R-:W-:-:S02]  /*22a0*/  ULOP3.LUT UR7, UR28, UR4, URZ, 0xfc, !UPT ;  /* 0x000000041c077292 */ /* 0x000fc4000f8efcff */
[----:B------:R-:W-:Y:S02]  /*22b0*/  ULEA UR8, UR8, UR6, 0x1 ;  /* 0x0000000608087291 */ /* 0x000fe4000f8e08ff */
[----:B------:R-:W-:Y:S02]  /*22c0*/  ULEA UR7, UR7, UR6, 0x1 ;  /* 0x0000000607077291 */ /* 0x000fe4000f8e08ff */
[----:B------:R-:W-:Y:S02]  /*22d0*/  UISETP.NE.AND UP0, UPT, UR13, UR29, UPT ;  /* 0x0000001d0d00728c */ /* 0x000fe4000bf05270 */
[----:B------:R-:W-:Y:S02]  /*22e0*/  UIADD3 UR16, UPT, UPT, UR7, 0x3400, URZ ;  /* 0x0000340007107890 */ /* 0x000fe4000fffe0ff */
[----:B------:R-:W-:Y:S02]  /*22f0*/  UIADD3.X UR15, UPT, UPT, URZ, UR31, URZ, UP1, !UPT ;  /* 0x0000001fff0f7290 */ /* 0x000fe40008ffe4ff */
[----:B------:R-:W-:-:S02]  /*2300*/  UPRMT UR7, URZ, 0x5410, UR24 ;  /* 0x00005410ff077896 */ /* 0x000fc40008000018 */
[----:B------:R-:W-:Y:S02]  /*2310*/  UIADD3 UR8, UPT, UPT, UR8, 0x1d400, URZ ;  /* 0x0001d40008087890 */ /* 0x000fe4000fffe0ff */
[----:B------:R-:W-:Y:S01]  /*2320*/  UPRMT UR4, URZ, 0x5410, UR21 ;  /* 0x00005410ff047896 */ /* 0x000fe20008000015 */
[----:B------:R-:W-:Y:S01]  /*2330*/  UMOV UR32, 0x0 ;  /* 0x0000000000207882 */ /* 0x000fe20000000000 */
[----:B------:R-:W-:Y:S01]  /*2340*/  UMOV UR33, 0x10000000 ;  /* 0x1000000000217882 */ /* 0x000fe20000000000 */
[----:B------:R-:W-:Y:S01]  /*2350*/  UMOV UR19, UR35 ;  /* 0x0000002300137c82 */ /* 0x000fe20008000000 */
[----:B------:R-:W-:Y:S01]  /*2360*/  UMOV UR20, UR36 ;  /* 0x0000002400147c82 */ /* 0x000fe20008000000 */
[----:B------:R-:W-:Y:S01]  /*2370*/  UMOV UR12, UR36 ;  /* 0x00000024000c7c82 */ /* 0x000fe20008000000 */
[----:B------:R-:W-:Y:S01]  /*2380*/  UMOV UR9, UR17 ;  /* 0x0000001100097c82 */ /* 0x000fe20008000000 */
[----:B------:R-:W-:Y:S01]  /*2390*/  UMOV UR10, UR18 ;  /* 0x00000012000a7c82 */ /* 0x000fe20008000000 */
[----:B------:R-:W-:Y:S01]  /*23a0*/  UTMALDG.3D.MULTICAST [UR16], [UR14], UR7, desc[UR32] ;  /* 0x000020100e0073b4 */ /* 0x000fe20008011807 */
[----:B------:R1:W-:Y:S02]  /*23b0*/  UTMALDG.3D.MULTICAST [UR8], [UR22], UR4, desc[UR32] ;  /* 0x00002008160073b4 */ /* 0x0003e40008011804 */
[----:B-1----:R-:W-:Y:S01]  /*23c0*/  UMOV UR4, UR5 ;  /* 0x0000000500047c82 */ /* 0x002fe20008000000 */
[----:B---3--:R-:W-:Y:S05]  /*23d0*/  BRA.U UP0, `(.L_x_39) ;  /* 0xfffffffd00387547 */ /* 0x008fea000b83ffff */
.L_x_33:
[C---:B------:R-:W-:Y:S01]  /*23e0*/  LEA R3, R11.reuse, UR6, 0x3 ;  /* 0x000000060b037c11 */ /* 0x040fe2000f8e18ff */
[----:B------:R-:W-:Y:S01]  /*23f0*/  NOP ;  /* 0x0000000000007918 */ /* 0x000fe20000000000 */
[----:B-1----:R-:W-:Y:S02]  /*2400*/  SHF.L.U32 R0, R10, 0x1f, RZ ;  /* 0x0000001f0a007819 */ /* 0x002fe400000006ff */
[----:B------:R-:W-:Y:S02]  /*2410*/  LEA R4, R11, UR6, 0x4 ;  /* 0x000000060b047c11 */ /* 0x000fe4000f8e20ff */
[----:B--2-4-:R-:W1:Y:S02]  /*2420*/  SYNCS.PHASECHK.TRANS64.TRYWAIT P0, [R3+URZ+0x110], R0 ;  /* 0x00011000030075a7 */ /* 0x014e6400080011ff */
[----:B-1----:R-:W-:Y:S05]  /*2430*/  @!P0 BRA `(.L_x_40) ;  /* 0x0000005800988947 */ /* 0x002fea0003800000 */
.L_x_135:
[----:B------:R-:W2:Y:S01]  /*2440*/  LDS.128 R4, [R4+0x1a0] ;  /* 0x0001a00004047984 */ /* 0x000ea20000000c00 */
[----:B------:R-:W-:Y:S01]  /*2450*/  UISETP.GE.AND UP0, UPT, UR40, 0x1, UPT ;  /* 0x000000012800788c */ /* 0x000fe2000bf06270 */
[----:B------:R-:W-:Y:S01]  /*2460*/  @!PT LDS RZ, [RZ] ;  /* 0x00000000fffff984 */ /* 0x000fe20000000800 */
[----:B------:R-:W-:Y:S01]  /*2470*/  @!PT LDS RZ, [RZ] ;  /* 0x00000000fffff984 */ /* 0x000fe20000000800 */
[----:B------:R-:W-:Y:S01]  /*2480*/  @!PT LDS RZ, [RZ] ;  /* 0x00000000fffff984 */ /* 0x000fe20000000800 */
[----:B------:R-:W-:Y:S01]  /*2490*/  @!PT LDS RZ, [RZ] ;  /* 0x00000000fffff984 */ /* 0x000fe20000000800 */
[----:B------:R3:W-:Y:S06]  /*24a0*/  MEMBAR.ALL.CTA ;  /* 0x0000000000007992 */ /* 0x0007ec0000008000 */
[----:B---3--:R-:W3:Y:S01]  /*24b0*/  FENCE.VIEW.ASYNC.S ;  /* 0x00000000000073c6 */ /* 0x008ee20000000000 */
[----:B--2---:R-:W-:-:S13]  /*24c0*/  LOP3.LUT P0, RZ, R6, 0x1, RZ, 0xc0, !PT ;  /* 0x0000000106ff7812 */ /* 0x004fda000780c0ff */
[----:B---3--:R-:W-:Y:S01]  /*24d0*/  VOTEU.ANY UP1, P0 ;  /* 0x0000000000ff7886 */ /* 0x008fe20000020100 */
[----:B------:R-:W-:-:S13]  /*24e0*/  PLOP3.LUT P0, PT, PT, PT, UP1, 0x80, 0x8 ;  /* 0x000000000008781c */ /* 0x000fda0003f0f018 */
[----:B-1----:R-:W-:Y:S02]  /*24f0*/  @P0 LOP3.LUT R0, R5, 0xffff, RZ, 0xc0, !PT ;  /* 0x0000ffff05000812 */ /* 0x002fe400078ec0ff */
[----:B------:R-:W-:Y:S02]  /*2500*/  @P0 MOV R2, R4 ;  /* 0x0000000400020202 */ /* 0x000fe40000000f00 */
[----:B------:R-:W-:Y:S01]  /*2510*/  @P0 R2UR UR7, R0 ;  /* 0x00000000000702ca */ /* 0x000fe200000e0000 */
[----:B------:R-:W-:Y:S01]  /*2520*/  VIADD R0, R3, 0x120 ;  /* 0x0000012003007836 */ /* 0x000fe20000000000 */
[----:B------:R-:W-:Y:S02]  /*2530*/  @P0 SHF.R.U32.HI R4, RZ, 0x10, R5 ;  /* 0x00000010ff040819 */ /* 0x000fe40000011605 */
[----:B------:R-:W-:Y:S02]  /*2540*/  @P0 R2UR UR8, R2 ;  /* 0x00000000020802ca */ /* 0x000fe400000e0000 */
[----:B------:R-:W-:-:S02]  /*2550*/  PRMT R0, RZ, 0x654, R0 ;  /* 0x00000654ff007816 */ /* 0x000fc40000000000 */
[----:B------:R-:W-:Y:S02]  /*2560*/  @P0 R2UR UR4, R4 ;  /* 0x00000000040402ca */ /* 0x000fe400000e0000 */
[----:B------:R1:W-:Y:S03]  /*2570*/  SYNCS.ARRIVE.TRANS64.RED.A1T0 RZ, [R0+URZ], RZ ;  /* 0x000000ff00ff79a7 */ /* 0x0003e600081004ff */
[----:B------:R-:W-:-:S04]  /*2580*/  @UP1 UMOV UR37, UR7 ;  /* 0x0000000700251c82 */ /* 0x000fc80008000000 */
[----:B------:R-:W-:-:S04]  /*2590*/  @UP1 UMOV UR38, UR8 ;  /* 0x0000000800261c82 */ /* 0x000fc80008000000 */
[----:B------:R-:W-:Y:S01]  /*25a0*/  @UP1 UMOV UR36, UR4 ;  /* 0x0000000400241c82 */ /* 0x000fe20008000000 */
[----:B------:R-:W-:Y:S05]  /*25b0*/  BRA.U !UP0, `(.L_x_41) ;  /* 0x0000000108d47547 */ /* 0x000fea000b800000 */
[----:B------:R-:W2:Y:S01]  /*25c0*/  LDCU.128 UR12, c[0x0][0xb10] ;  /* 0x00016200ff0c77ac */ /* 0x000ea20008000c00 */
[----:B------:R-:W3:Y:S01]  /*25d0*/  LDCU UR29, c[0x0][0xb20] ;  /* 0x00016400ff1d77ac */ /* 0x000ee20008000800 */
[----:B------:R-:W4:Y:S01]  /*25e0*/  LDCU UR20, c[0x0][0xb0c] ;  /* 0x00016180ff1477ac */ /* 0x000f220008000800 */
[----:B------:R-:W1:Y:S01]  /*25f0*/  LDCU.64 UR10, c[0x0][0xb28] ;  /* 0x00016500ff0a77ac */ /* 0x000e620008000a00 */
[----:B------:R-:W-:Y:S02]  /*2600*/  UISETP.NE.AND UP3, UPT, UR40, 0x1, UPT ;  /* 0x000000012800788c */ /* 0x000fe4000bf65270 */
[----:B--2---:R-:W-:Y:S02]  /*2610*/  UIMAD.WIDE.U32 UR16, UR39, UR15, URZ ;  /* 0x0000000f271072a5 */ /* 0x004fe4000f8e00ff */
[----:B------:R-:W-:Y:S02]  /*2620*/  UIMAD.WIDE.U32 UR8, UR41, UR12, URZ ;  /* 0x0000000c290872a5 */ /* 0x000fe4000f8e00ff */
[----:B------:R-:W-:-:S02]  /*2630*/  UISETP.NE.AND UP0, UPT, UR14, 0x1, UPT ;  /* 0x000000010e00788c */ /* 0x000fc4000bf05270 */
[----:B------:R-:W-:Y:S01]  /*2640*/  UIMAD.WIDE.U32 UR22, UR37, UR15, URZ ;  /* 0x0000000f251672a5 */ /* 0x000fe2000f8e00ff */
[----:B------:R-:W-:Y:S02]  /*2650*/  UMOV UR16, UR17 ;  /* 0x0000001100107c82 */ /* 0x000fe40008000000 */
[----:B------:R-:W-:Y:S01]  /*2660*/  UMOV UR8, UR9 ;  /* 0x0000000900087c82 */ /* 0x000fe20008000000 */
[----:B---3--:R-:W-:Y:S02]  /*2670*/  USHF.R.U32.HI UR16, URZ, UR29, UR16 ;  /* 0x0000001dff107299 */ /* 0x008fe40008011610 */
[----:B----4-:R-:W-:Y:S02]  /*2680*/  UISETP.NE.AND UP2, UPT, UR20, 0x1, UPT ;  /* 0x000000011400788c */ /* 0x010fe4000bf45270 */
[----:B------:R-:W-:Y:S02]  /*2690*/  USHF.R.U32.HI UR8, URZ, UR13, UR8 ;  /* 0x0000000dff087299 */ /* 0x000fe40008011608 */
[----:B------:R-:W-:-:S02]  /*26a0*/  USEL UR7, UR39, UR16, !UP0 ;  /* 0x0000001027077287 */ /* 0x000fc4000c000000 */
[----:B------:R-:W-:Y:S02]  /*26b0*/  USEL UR8, UR41, UR8, !UP2 ;  /* 0x0000000829087287 */ /* 0x000fe4000d000000 */
[----:B-1----:R-:W-:Y:S01]  /*26c0*/  UIMAD.WIDE.U32 UR16, UR7, UR10, URZ ;  /* 0x0000000a071072a5 */ /* 0x002fe2000f8e00ff */
[----:B------:R-:W-:Y:S01]  /*26d0*/  UMOV UR4, UR23 ;  /* 0x0000001700047c82 */ /* 0x000fe20008000000 */
[----:B------:R-:W-:Y:S02]  /*26e0*/  UIMAD.WIDE.U32 UR18, UR38, UR12, URZ ;  /* 0x0000000c261272a5 */ /* 0x000fe4000f8e00ff */
[----:B------:R-:W-:-:S03]  /*26f0*/  UIMAD.WIDE.U32 UR22, UR8, UR10, URZ ;  /* 0x0000000a081672a5 */ /* 0x000fc6000f8e00ff */
[----:B------:R-:W-:Y:S01]  /*2700*/  UMOV UR16, UR17 ;  /* 0x0000001100107c82 */ /* 0x000fe20008000000 */
[----:B------:R-:W-:Y:S02]  /*2710*/  USHF.R.U32.HI UR4, URZ, UR29, UR4 ;  /* 0x0000001dff047299 */ /* 0x000fe40008011604 */
[----:B------:R-:W-:Y:S01]  /*2720*/  @UP3 USHF.R.U32.HI UR7, URZ, UR11, UR16 ;  /* 0x0000000bff073299 */ /* 0x000fe20008011610 */
[----:B------:R-:W-:Y:S01]  /*2730*/  UMOV UR18, UR19 ;  /* 0x0000001300127c82 */ /* 0x000fe20008000000 */
[----:B------:R-:W-:Y:S01]  /*2740*/  UMOV UR22, UR23 ;  /* 0x0000001700167c82 */ /* 0x000fe20008000000 */
[----:B------:R-:W-:Y:S02]  /*2750*/  USHF.R.U32.HI UR13, URZ, UR13, UR18 ;  /* 0x0000000dff0d7299 */ /* 0x000fe40008011612 */
[----:B------:R-:W-:Y:S02]  /*2760*/  USEL UR4, UR37, UR4, !UP0 ;  /* 0x0000000425047287 */ /* 0x000fe4000c000000 */
[----:B------:R-:W-:-:S02]  /*2770*/  @UP3 USHF.R.U32.HI UR8, URZ, UR11, UR22 ;  /* 0x0000000bff083299 */ /* 0x000fc40008011616 */
[----:B------:R-:W-:Y:S02]  /*2780*/  UIMAD UR9, UR40, UR7, URZ ;  /* 0x00000007280972a4 */ /* 0x000fe4000f8e02ff */
[----:B------:R-:W-:Y:S02]  /*2790*/  USEL UR7, UR38, UR13, !UP2 ;  /* 0x0000000d26077287 */ /* 0x000fe4000d000000 */
[----:B------:R-:W-:Y:S02]  /*27a0*/  UIMAD UR12, UR40, UR8, URZ ;  /* 0x00000008280c72a4 */ /* 0x000fe4000f8e02ff */
[----:B------:R-:W-:Y:S02]  /*27b0*/  UISETP.GE.AND UP0, UPT, UR4, UR9, UPT ;  /* 0x000000090400728c */ /* 0x000fe4000bf06270 */
[----:B------:R-:W-:Y:S02]  /*27c0*/  UIMAD.WIDE.U32 UR16, UR4, UR10, URZ ;  /* 0x0000000a041072a5 */ /* 0x000fe4000f8e00ff */
[----:B------:R-:W-:-:S02]  /*27d0*/  UISETP.GE.OR UP0, UPT, UR7, UR12, UP0 ;  /* 0x0000000c0700728c */ /* 0x000fc40008706670 */
        /* <DEDUP_REMOVED lines=19> */
.L_x_41:
[----:B------:R-:W2:Y:S02]  /*2910*/  LDCU UR4, c[0x0][0xb30] ;  /* 0x00016600ff0477ac */ /* 0x000ea40008000800 */
[----:B--2---:R-:W-:-:S09]  /*2920*/  UISETP.NE.AND UP0, UPT, UR4, 0x1, UPT ;  /* 0x000000010400788c */ /* 0x004fd2000bf05270 */
        /* <DEDUP_REMOVED lines=18> */
.L_x_42:
[----:B------:R-:W-:Y:S01]  /*2a50*/  VIADD R11, R11, 0x1 ;  /* 0x000000010b0b7836 */ /* 0x000fe20000000000 */
[----:B------:R-:W-:Y:S02]  /*2a60*/  R2UR UR7, R52 ;  /* 0x00000000340772ca */ /* 0x000fe400000e0000 */
[----:B------:R-:W-:Y:S02]  /*2a70*/  R2UR UR4, R51 ;  /* 0x00000000330472ca */ /* 0x000fe400000e0000 */
[C---:B------:R-:W-:Y:S02]  /*2a80*/  ISETP.NE.AND P0, PT, R11.reuse, 0x2, PT ;  /* 0x000000020b00780c */ /* 0x040fe40003f05270 */
[----:B------:R-:W-:Y:S02]  /*2a90*/  PLOP3.LUT P1, PT, PT, PT, PT, 0x80, 0x8 ;  /* 0x000000000008781c */ /* 0x000fe40003f2f070 */
[----:B-1----:R-:W-:Y:S02]  /*2aa0*/  SEL R0, RZ, 0x1, P0 ;  /* 0x00000001ff007807 */ /* 0x002fe40000000000 */
[----:B------:R-:W-:-:S02]  /*2ab0*/  SEL R11, R11, RZ, P0 ;  /* 0x000000ff0b0b7207 */ /* 0x000fc40000000000 */
[----:B------:R-:W-:Y:S01]  /*2ac0*/  LOP3.LUT R10, R10, R0, RZ, 0x3c, !PT ;  /* 0x000000000a0a7212 */ /* 0x000fe200078e3cff */
[----:B------:R-:W-:Y:S02]  /*2ad0*/  UIADD3 UR29, UPT, UPT, UR38, UR7, URZ ;  /* 0x00000007261d7290 */ /* 0x000fe4000fffe0ff */
[----:B------:R-:W-:Y:S01]  /*2ae0*/  UIADD3 UR32, UPT, UPT, UR37, UR4, URZ ;  /* 0x0000000425207290 */ /* 0x000fe2000fffe0ff */
[----:B------:R-:W-:Y:S11]  /*2af0*/  BRA.U UP1, `(.L_x_43) ;  /* 0xfffffff101187547 */ /* 0x000ff6000b83ffff */
[----:B------:R-:W-:Y:S01]  /*2b00*/  UIADD3 UR7, UPT, UPT, UR6, 0x68, URZ ;  /* 0x0000006806077890 */ /* 0x000fe2000fffe0ff */
[----:B------:R-:W-:-:S03]  /*2b10*/  SHF.L.U32 R2, R12, 0x1f, RZ ;  /* 0x0000001f0c027819 */ /* 0x000fc600000006ff */
[----:B------:R-:W-:-:S09]  /*2b20*/  ULEA UR4, UR5, UR7, 0x3 ;  /* 0x0000000705047291 */ /* 0x000fd2000f8e18ff */
[----:B------:R-:W1:Y:S02]  /*2b30*/  SYNCS.PHASECHK.TRANS64.TRYWAIT P0, [UR4], R2 ;  /* 0x00000002ff0075a7 */ /* 0x000e640008001104 */
[----:B-1----:R-:W-:Y:S05]  /*2b40*/  @!P0 BRA `(.L_x_44) ;  /* 0x0000005000e88947 */ /* 0x002fea0003800000 */
.L_x_137:
[----:B------:R-:W-:-:S04]  /*2b50*/  UIADD3 UR4, UPT, UPT, UR5, 0x1, URZ ;  /* 0x0000000105047890 */ /* 0x000fc8000fffe0ff */
[----:B------:R-:W-:-:S04]  /*2b60*/  UISETP.NE.AND UP0, UPT, UR4, 0xd, UPT ;  /* 0x0000000d0400788c */ /* 0x000fc8000bf05270 */
[----:B------:R-:W-:Y:S02]  /*2b70*/  USEL UR6, URZ, 0x1, UP0 ;  /* 0x00000001ff067887 */ /* 0x000fe40008000000 */
[----:B------:R-:W-:-:S04]  /*2b80*/  USEL UR4, UR4, URZ, UP0 ;  /* 0x000000ff04047287 */ /* 0x000fc80008000000 */
[----:B------:R-:W-:Y:S01]  /*2b90*/  ULEA UR5, UR4, UR7, 0x3 ;  /* 0x0000000704057291 */ /* 0x000fe2000f8e18ff */
[----:B-1----:R-:W-:-:S04]  /*2ba0*/  LOP3.LUT R2, R12, UR6, RZ, 0x3c, !PT ;  /* 0x000000060c027c12 */ /* 0x002fc8000f8e3cff */
[----:B------:R-:W-:-:S04]  /*2bb0*/  SHF.L.U32 R3, R2, 0x1f, RZ ;  /* 0x0000001f02037819 */ /* 0x000fc800000006ff */
[----:B------:R-:W1:Y:S02]  /*2bc0*/  SYNCS.PHASECHK.TRANS64.TRYWAIT P0, [UR5], R3 ;  /* 0x00000003ff0075a7 */ /* 0x000e640008001105 */
[----:B-1----:R-:W-:Y:S05]  /*2bd0*/  @!P0 BRA `(.L_x_45) ;  /* 0x0000005000dc8947 */ /* 0x002fea0003800000 */
.L_x_139:
[----:B------:R-:W-:-:S04]  /*2be0*/  UIADD3 UR4, UPT, UPT, UR4, 0x1, URZ ;  /* 0x0000000104047890 */ /* 0x000fc8000fffe0ff */
[----:B------:R-:W-:-:S04]  /*2bf0*/  UISETP.NE.AND UP0, UPT, UR4, 0xd, UPT ;  /* 0x0000000d0400788c */ /* 0x000fc8000bf05270 */
[----:B------:R-:W-:Y:S02]  /*2c00*/  USEL UR6, URZ, 0x1, UP0 ;  /* 0x00000001ff067887 */ /* 0x000fe40008000000 */
[----:B------:R-:W-:-:S04]  /*2c10*/  USEL UR4, UR4, URZ, UP0 ;  /* 0x000000ff04047287 */ /* 0x000fc80008000000 */
[----:B------:R-:W-:Y:S01]  /*2c20*/  ULEA UR5, UR4, UR7, 0x3 ;  /* 0x0000000704057291 */ /* 0x000fe2000f8e18ff */
[----:B------:R-:W-:-:S04]  /*2c30*/  LOP3.LUT R2, R2, UR6, RZ, 0x3c, !PT ;  /* 0x0000000602027c12 */ /* 0x000fc8000f8e3cff */
[----:B-1----:R-:W-:-:S04]  /*2c40*/  SHF.L.U32 R3, R2, 0x1f, RZ ;  /* 0x0000001f02037819 */ /* 0x002fc800000006ff */
[----:B------:R-:W1:Y:S02]  /*2c50*/  SYNCS.PHASECHK.TRANS64.TRYWAIT P0, [UR5], R3 ;  /* 0x00000003ff0075a7 */ /* 0x000e640008001105 */
[----:B-1----:R-:W-:Y:S05]  /*2c60*/  @!P0 BRA `(.L_x_46) ;  /* 0x0000005000d08947 */ /* 0x002fea0003800000 */
.L_x_141:
        /* <DEDUP_REMOVED lines=9> */
.L_x_143:
        /* <DEDUP_REMOVED lines=9> */
.L_x_145:
        /* <DEDUP_REMOVED lines=9> */
.L_x_147:
        /* <DEDUP_REMOVED lines=9> */
.L_x_149:
        /* <DEDUP_REMOVED lines=9> */
.L_x_151:
        /* <DEDUP_REMOVED lines=9> */
.L_x_153:
        /* <DEDUP_REMOVED lines=9> */
.L_x_155:
        /* <DEDUP_REMOVED lines=9> */
.L_x_157:
        /* <DEDUP_REMOVED lines=9> */
.L_x_159:
[----:B------:R-:W-:-:S04]  /*3180*/  UIADD3 UR4, UPT, UPT, UR4, 0x1, URZ ;  /* 0x0000000104047890 */ /* 0x000fc8000fffe0ff */
[----:B------:R-:W-:-:S04]  /*3190*/  UISETP.NE.AND UP0, UPT, UR4, 0xd, UPT ;  /* 0x0000000d0400788c */ /* 0x000fc8000bf05270 */
[----:B------:R-:W-:Y:S02]  /*31a0*/  USEL UR5, URZ, 0x1, UP0 ;  /* 0x00000001ff057887 */ /* 0x000fe40008000000 */
[----:B------:R-:W-:-:S04]  /*31b0*/  USEL UR4, UR4, URZ, UP0 ;  /* 0x000000ff04047287 */ /* 0x000fc80008000000 */
[----:B------:R-:W-:Y:S01]  /*31c0*/  ULEA UR4, UR4, UR7, 0x3 ;  /* 0x0000000704047291 */ /* 0x000fe2000f8e18ff */
[----:B------:R-:W-:-:S04]  /*31d0*/  LOP3.LUT R2, R2, UR5, RZ, 0x3c, !PT ;  /* 0x0000000502027c12 */ /* 0x000fc8000f8e3cff */
[----:B------:R-:W-:Y:S01]  /*31e0*/  SHF.L.U32 R2, R2, 0x1f, RZ ;  /* 0x0000001f02027819 */ /* 0x000fe200000006ff */
[----:B-1----:R-:W-:-:S07]  /*31f0*/  IMAD.U32 R0, RZ, RZ, UR4 ;  /* 0x00000004ff007e24 */ /* 0x002fce000f8e00ff */
.L_x_56:
[----:B-1----:R1:W2:Y:S02]  /*3200*/  SYNCS.PHASECHK.TRANS64.TRYWAIT P0, [R0+URZ], R2 ;  /* 0x00000002000075a7 */ /* 0x0022a400080011ff */
[----:B--2---:R-:W-:Y:S05]  /*3210*/  @!P0 NANOSLEEP.SYNCS 0x989680 ;  /* 0x009896800000895d */ /* 0x004fea0003900000 */
[----:B------:R-:W2:Y:S02]  /*3220*/  @!P0 SYNCS.PHASECHK.TRANS64 P0, [R0+URZ], R2 ;  /* 0x00000002000085a7 */ /* 0x000ea400080010ff */
[----:B--2---:R-:W-:Y:S05]  /*3230*/  @P0 EXIT ;  /* 0x000000000000094d */ /* 0x004fea0003800000 */
[----:B------:R-:W-:Y:S05]  /*3240*/  BRA `(.L_x_56) ;  /* 0xfffffffc00ec7947 */ /* 0x000fea000383ffff */
.L_x_23:
[----:B------:R-:W-:-:S04]  /*3250*/  UISETP.NE.AND UP0, UPT, UR54, URZ, UPT ;  /* 0x000000ff3600728c */ /* 0x000fc8000bf05270 */
[----:B------:R-:W-:-:S09]  /*3260*/  UISETP.NE.OR UP0, UPT, UR20, 0x1, UP0 ;  /* 0x000000011400788c */ /* 0x000fd20008705670 */
[----:B------:R-:W-:Y:S05]  /*3270*/  BRA.U UP0, `(.L_x_57) ;  /* 0x0000000500487547 */ /* 0x000fea000b800000 */
[----:B------:R-:W-:Y:S01]  /*3280*/  ISETP.GE.U32.AND P2, PT, R0, 0x8, PT ;  /* 0x000000080000780c */ /* 0x000fe20003f46070 */
[----:B------:R-:W-:Y:S01]  /*3290*/  IMAD.MOV.U32 R12, RZ, RZ, 0x1 ;  /* 0x00000001ff0c7424 */ /* 0x000fe200078e00ff */
[----:B------:R-:W-:Y:S02]  /*32a0*/  CS2R R10, SRZ ;  /* 0x00000000000a7805 */ /* 0x000fe4000001ff00 */
[----:B------:R-:W-:Y:S01]  /*32b0*/  CS2R R8, SRZ ;  /* 0x0000000000087805 */ /* 0x000fe2000001ff00 */
[----:B------:R-:W-:Y:S01]  /*32c0*/  UMOV UR6, 0x400 ;  /* 0x0000040000067882 */ /* 0x000fe20000000000 */
[----:B------:R-:W-:Y:S01]  /*32d0*/  UMOV UR5, URZ ;  /* 0x000000ff00057c82 */ /* 0x000fe20008000000 */
[----:B------:R-:W-:-:S12]  /*32e0*/  ULEA UR6, UR54, UR6, 0x18 ;  /* 0x0000000636067291 */ /* 0x000fd8000f8ec0ff */
.L_x_61:
[----:B------:R-:W-:Y:S02]  /*32f0*/  LEA R2, R8, UR6, 0x3 ;  /* 0x0000000608027c11 */ /* 0x000fe4000f8e18ff */
[----:B------:R-:W-:-:S03]  /*3300*/  SHF.L.U32 R4, R9, 0x1f, RZ ;  /* 0x0000001f09047819 */ /* 0x000fc600000006ff */
[----:B------:R-:W-:Y:S01]  /*3310*/  VIADD R5, R2, 0x180 ;  /* 0x0000018002057836 */ /* 0x000fe20000000000 */
[----:B------:R-:W2:Y:S02]  /*3320*/  SYNCS.PHASECHK.TRANS64.TRYWAIT P0, [R2+URZ+0x170], R4 ;  /* 0x00017004020075a7 */ /* 0x000ea400080011ff */
[----:B--2---:R-:W-:Y:S05]  /*3330*/  @!P0 BRA `(.L_x_58) ;  /* 0x00000050000c8947 */ /* 0x004fea0003800000 */
.L_x_160:
[----:B------:R-:W-:Y:S01]  /*3340*/  ULEA UR4, UR5, UR6, 0x3 ;  /* 0x0000000605047291 */ /* 0x000fe2000f8e18ff */
[----:B--2---:R-:W-:Y:S01]  /*3350*/  PRMT R2, RZ, 0x654, R5 ;  /* 0x00000654ff027816 */ /* 0x004fe20000000005 */
[----:B------:R-:W-:Y:S01]  /*3360*/  @!P2 IMAD.MOV.U32 R4, RZ, RZ, 0x10 ;  /* 0x00000010ff04a424 */ /* 0x000fe200078e00ff */
[----:B------:R-:W-:Y:S01]  /*3370*/  SHF.L.U32 R5, R12, 0x1f, RZ ;  /* 0x0000001f0c057819 */ /* 0x000fe200000006ff */
[----:B------:R-:W-:Y:S01]  /*3380*/  UIADD3 UR7, UPT, UPT, UR4, 0x110, URZ ;  /* 0x0000011004077890 */ /* 0x000fe2000fffe0ff */
[----:B------:R2:W-:Y:S05]  /*3390*/  SYNCS.ARRIVE.TRANS64.RED.A1T0 RZ, [R2+URZ], RZ ;  /* 0x000000ff02ff79a7 */ /* 0x0005ea00081004ff */
[----:B------:R-:W-:Y:S01]  /*33a0*/  IMAD.U32 R6, RZ, RZ, UR7 ;  /* 0x00000007ff067e24 */ /* 0x000fe2000f8e00ff */
[----:B------:R-:W3:Y:S04]  /*33b0*/  SYNCS.PHASECHK.TRANS64.TRYWAIT P0, [UR4+0x120], R5 ;  /* 0x00012005ff0075a7 */ /* 0x000ee80008001104 */
[----:B------:R-:W-:Y:S01]  /*33c0*/  PRMT R6, R0, 0x654, R6 ;  /* 0x0000065400067816 */ /* 0x000fe20000000006 */
[----:B--23--:R-:W-:Y:S06]  /*33d0*/  @!P0 BRA `(.L_x_59) ;  /* 0x0000004c00f88947 */ /* 0x00cfec0003800000 */
.L_x_162:
[----:B------:R-:W-:Y:S01]  /*33e0*/  ULEA UR8, UR5, UR6, 0x4 ;  /* 0x0000000605087291 */ /* 0x000fe2000f8e20ff */
[----:B------:R-:W-:Y:S01]  /*33f0*/  SEL R3, R6, R3, !P2 ;  /* 0x0000000306037207 */ /* 0x000fe20005000000 */
[----:B------:R-:W-:Y:S01]  /*3400*/  UIADD3 UR9, UPT, UPT, UR4, 0x110, URZ ;  /* 0x0000011004097890 */ /* 0x000fe2000fffe0ff */
[----:B--2---:R-:W-:Y:S01]  /*3410*/  LEA R2, R11, UR6, 0x3 ;  /* 0x000000060b027c11 */ /* 0x004fe2000f8e18ff */
[----:B------:R-:W-:Y:S01]  /*3420*/  UIADD3 UR8, UPT, UPT, UR8, 0x1a0, URZ ;  /* 0x000001a008087890 */ /* 0x000fe2000fffe0ff */
[----:B------:R2:W-:Y:S01]  /*3430*/  @!P2 SYNCS.ARRIVE.TRANS64.RED RZ, [R3+URZ], R4 ;  /* 0x0000000403ffa9a7 */ /* 0x0005e200080004ff */
[----:B------:R-:W-:Y:S01]  /*3440*/  UIADD3 UR4, UPT, UPT, UR5, 0x1, URZ ;  /* 0x0000000105047890 */ /* 0x000fe2000fffe0ff */
[----:B------:R-:W-:-:S03]  /*3450*/  VIADD R8, R8, 0x1 ;  /* 0x0000000108087836 */ /* 0x000fc60000000000 */
[----:B------:R-:W-:Y:S02]  /*3460*/  UISETP.NE.AND UP0, UPT, UR4, 0x2, UPT ;  /* 0x000000020400788c */ /* 0x000fe4000bf05270 */
[----:B------:R-:W-:Y:S01]  /*3470*/  ISETP.NE.AND P0, PT, R8, 0x2, PT ;  /* 0x000000020800780c */ /* 0x000fe20003f05270 */
[----:B------:R-:W-:Y:S06]  /*3480*/  UGETNEXTWORKID.BROADCAST [UR8], [UR9] ;  /* 0x00000000080073ca */ /* 0x000fec0008000100 */
[----:B------:R-:W-:Y:S02]  /*3490*/  USEL UR7, URZ, 0x1, UP0 ;  /* 0x00000001ff077887 */ /* 0x000fe40008000000 */
[----:B------:R-:W-:-:S04]  /*34a0*/  USEL UR5, UR4, URZ, UP0 ;  /* 0x000000ff04057287 */ /* 0x000fc80008000000 */
[----:B------:R-:W-:Y:S02]  /*34b0*/  LOP3.LUT R12, R12, UR7, RZ, 0x3c, !PT ;  /* 0x000000070c0c7c12 */ /* 0x000fe4000f8e3cff */
[----:B--2---:R-:W-:-:S04]  /*34c0*/  SHF.L.U32 R4, R10, 0x1f, RZ ;  /* 0x0000001f0a047819 */ /* 0x004fc800000006ff */
[----:B------:R-:W2:Y:S02]  /*34d0*/  SYNCS.PHASECHK.TRANS64.TRYWAIT P1, [R2+URZ+0x110], R4 ;  /* 0x00011004020075a7 */ /* 0x000ea400080211ff */
[----:B--2---:R-:W-:Y:S05]  /*34e0*/  @!P1 BRA `(.L_x_60) ;  /* 0x0000004c00cc9947 */ /* 0x004fea0003800000 */
.L_x_163:
[C---:B--2---:R-:W-:Y:S01]  /*34f0*/  LEA R4, R11.reuse, UR6, 0x4 ;  /* 0x000000060b047c11 */ /* 0x044fe2000f8e20ff */
[----:B------:R-:W-:Y:S01]  /*3500*/  VIADD R2, R2, 0x120 ;  /* 0x0000012002027836 */ /* 0x000fe20000000000 */
[----:B------:R-:W-:Y:S01]  /*3510*/  SEL R8, R8, RZ, P0 ;  /* 0x000000ff08087207 */ /* 0x000fe20000000000 */
[----:B------:R-:W-:-:S03]  /*3520*/  VIADD R11, R11, 0x1 ;  /* 0x000000010b0b7836 */ /* 0x000fc60000000000 */
[----:B------:R-:W2:Y:S01]  /*3530*/  LDS.128 R4, [R4+0x1a0] ;  /* 0x0001a00004047984 */ /* 0x000ea20000000c00 */
[----:B------:R-:W-:Y:S02]  /*3540*/  PRMT R2, RZ, 0x654, R2 ;  /* 0x00000654ff027816 */ /* 0x000fe40000000002 */
[C---:B------:R-:W-:Y:S01]  /*3550*/  ISETP.NE.AND P1, PT, R11.reuse, 0x2, PT ;  /* 0x000000020b00780c */ /* 0x040fe20003f25270 */
[----:B------:R-:W-:Y:S01]  /*3560*/  @!PT LDS RZ, [RZ] ;  /* 0x00000000fffff984 */ /* 0x000fe20000000800 */
[----:B------:R-:W-:Y:S01]  /*3570*/  @!PT LDS RZ, [RZ] ;  /* 0x00000000fffff984 */ /* 0x000fe20000000800 */
[----:B------:R-:W-:Y:S01]  /*3580*/  @!PT LDS RZ, [RZ] ;  /* 0x00000000fffff984 */ /* 0x000fe20000000800 */
[----:B------:R-:W-:Y:S01]  /*3590*/  @!PT LDS RZ, [RZ] ;  /* 0x00000000fffff984 */ /* 0x000fe20000000800 */
[----:B------:R3:W-:Y:S06]  /*35a0*/  MEMBAR.ALL.CTA ;  /* 0x0000000000007992 */ /* 0x0007ec0000008000 */
[----:B---3--:R-:W3:Y:S01]  /*35b0*/  FENCE.VIEW.ASYNC.S ;  /* 0x00000000000073c6 */ /* 0x008ee20000000000 */
[----:B------:R-:W-:Y:S01]  /*35c0*/  SEL R11, R11, RZ, P1 ;  /* 0x000000ff0b0b7207 */ /* 0x000fe20000800000 */
[----:B---3--:R3:W-:Y:S01]  /*35d0*/  SYNCS.ARRIVE.TRANS64.RED.A1T0 RZ, [R2+URZ], RZ ;  /* 0x000000ff02ff79a7 */ /* 0x0087e200081004ff */
[----:B--2---:R-:W-:-:S02]  /*35e0*/  LOP3.LUT P3, RZ, R6, 0x1, RZ, 0xc0, !PT ;  /* 0x0000000106ff7812 */ /* 0x004fc4000786c0ff */
[----:B------:R-:W-:-:S04]  /*35f0*/  SEL R4, RZ, 0x1, P1 ;  /* 0x00000001ff047807 */ /* 0x000fc80000800000 */
[----:B------:R-:W-:Y:S02]  /*3600*/  LOP3.LUT R10, R10, R4, RZ, 0x3c, !PT ;  /* 0x000000040a0a7212 */ /* 0x000fe400078e3cff */
[----:B---3--:R-:W-:-:S04]  /*3610*/  SEL R2, RZ, 0x1, P0 ;  /* 0x00000001ff027807 */ /* 0x008fc80000000000 */
[----:B------:R-:W-:Y:S01]  /*3620*/  LOP3.LUT R9, R9, R2, RZ, 0x3c, !PT ;  /* 0x0000000209097212 */ /* 0x000fe200078e3cff */
[----:B------:R-:W-:Y:S06]  /*3630*/  @P3 BRA `(.L_x_61) ;  /* 0xfffffffc002c3947 */ /* 0x000fec000383ffff */
[----:B------:R-:W-:Y:S01]  /*3640*/  ULEA UR4, UR5, UR6, 0x3 ;  /* 0x0000000605047291 */ /* 0x000fe2000f8e18ff */
[----:B------:R-:W-:-:S08]  /*3650*/  SHF.L.U32 R2, R12, 0x1f, RZ ;  /* 0x0000001f0c027819 */ /* 0x000fd000000006ff */
[----:B------:R-:W2:Y:S02]  /*3660*/  SYNCS.PHASECHK.TRANS64 P0, [UR4+0x120], R2 ;  /* 0x00012002ff0075a7 */ /* 0x000ea40008001004 */
[----:B--2---:R-:W-:Y:S05]  /*3670*/  @P0 BRA `(.L_x_62) ;  /* 0x0000000000080947 */ /* 0x004fea0003800000 */
[----:B------:R-:W2:Y:S02]  /*3680*/  SYNCS.PHASECHK.TRANS64.TRYWAIT P0, [UR4+0x120], R2 ;  /* 0x00012002ff0075a7 */ /* 0x000ea40008001104 */
[----:B--2---:R-:W-:Y:S05]  /*3690*/  @!P0 BRA `(.L_x_63) ;  /* 0x0000004c00748947 */ /* 0x004fea0003800000 */
.L_x_62:
[----:B------:R-:W-:-:S04]  /*36a0*/  UIADD3 UR7, UPT, UPT, UR5, 0x1, URZ ;  /* 0x0000000105077890 */ /* 0x000fc8000fffe0ff */
[----:B------:R-:W-:-:S04]  /*36b0*/  UISETP.NE.AND UP0, UPT, UR7, 0x2, UPT ;  /* 0x000000020700788c */ /* 0x000fc8000bf05270 */
[----:B------:R-:W-:Y:S02]  /*36c0*/  USEL UR8, URZ, 0x1, UP0 ;  /* 0x00000001ff087887 */ /* 0x000fe40008000000 */
[----:B------:R-:W-:-:S04]  /*36d0*/  USEL UR7, UR7, URZ, UP0 ;  /* 0x000000ff07077287 */ /* 0x000fc80008000000 */
[----:B------:R-:W-:Y:S01]  /*36e0*/  ULEA UR7, UR7, UR6, 0x3 ;  /* 0x0000000607077291 */ /* 0x000fe2000f8e18ff */
[----:B--2---:R-:W-:-:S04]  /*36f0*/  LOP3.LUT R2, R12, UR8, RZ, 0x3c, !PT ;  /* 0x000000080c027c12 */ /* 0x004fc8000f8e3cff */
[----:B------:R-:W-:-:S04]  /*3700*/  SHF.L.U32 R0, R2, 0x1f, RZ ;  /* 0x0000001f02007819 */ /* 0x000fc800000006ff */
[----:B------:R-:W2:Y:S02]  /*3710*/  SYNCS.PHASECHK.TRANS64 P0, [UR7+0x120], R0 ;  /* 0x00012000ff0075a7 */ /* 0x000ea40008001007 */
[----:B-12---:R-:W-:Y:S05]  /*3720*/  @P0 EXIT ;  /* 0x000000000000094d */ /* 0x006fea0003800000 */
[----:B------:R-:W-:Y:S02]  /*3730*/  SHF.L.U32 R2, R2, 0x1f, RZ ;  /* 0x0000001f02027819 */ /* 0x000fe400000006ff */
[----:B------:R-:W-:-:S07]  /*3740*/  MOV R0, UR7 ;  /* 0x0000000700007c02 */ /* 0x000fce0008000f00 */
.L_x_64:
[----:B-1----:R1:W2:Y:S02]  /*3750*/  SYNCS.PHASECHK.TRANS64.TRYWAIT P0, [R0+URZ+0x120], R2 ;  /* 0x00012002000075a7 */ /* 0x0022a400080011ff */
[----:B--2---:R-:W-:Y:S05]  /*3760*/  @!P0 NANOSLEEP.SYNCS 0x989680 ;  /* 0x009896800000895d */ /* 0x004fea0003900000 */
[----:B------:R-:W2:Y:S02]  /*3770*/  @!P0 SYNCS.PHASECHK.TRANS64 P0, [R0+URZ+0x120], R2 ;  /* 0x00012002000085a7 */ /* 0x000ea400080010ff */
[----:B--2---:R-:W-:Y:S05]  /*3780*/  @P0 EXIT ;  /* 0x000000000000094d */ /* 0x004fea0003800000 */
[----:B------:R-:W-:Y:S05]  /*3790*/  BRA `(.L_x_64) ;  /* 0xfffffffc00ec7947 */ /* 0x000fea000383ffff */
.L_x_57:
[----:B------:R-:W-:Y:S05]  /*37a0*/  BRA.U UP6, `(.L_x_65) ;  /* 0x0000000d06d47547 */ /* 0x000fea000b800000 */
[----:B------:R-:W-:Y:S01]  /*37b0*/  UMOV UR4, 0x40 ;  /* 0x0000004000047882 */ /* 0x000fe20000000000 */
[----:B------:R-:W-:Y:S01]  /*37c0*/  NOP ;  /* 0x0000000000007918 */ /* 0x000fe20000000000 */
[----:B------:R-:W-:Y:S01]  /*37d0*/  ULEA UR5, UR54, UR4, 0x18 ;  /* 0x0000000436057291 */ /* 0x000fe2000f8ec0ff */
[----:B------:R-:W-:Y:S02]  /*37e0*/  UMOV UR6, 0x400 ;  /* 0x0000040000067882 */ /* 0x000fe40000000000 */
[----:B------:R-:W-:-:S06]  /*37f0*/  ULEA UR6, UR54, UR6, 0x18 ;  /* 0x0000000636067291 */ /* 0x000fcc000f8ec0ff */
[----:B------:R-:W2:Y:S02]  /*3800*/  LDS.U8 R0, [UR5+0x1c] ;  /* 0x00001c05ff007984 */ /* 0x000ea40008000000 */
[----:B--2---:R-:W-:-:S13]  /*3810*/  ISETP.NE.AND P0, PT, R0, RZ, PT ;  /* 0x000000ff0000720c */ /* 0x004fda0003f05270 */
[----:B------:R-:W-:Y:S05]  /*3820*/  @P0 BRA `(.L_x_66) ;  /* 0x0000000000580947 */ /* 0x000fea0003800000 */
[----:B------:R-:W-:-:S13]  /*3830*/  ELECT P0, URZ, PT ;  /* 0x0000000000ff782f */ /* 0x000fda0003800000 */
[----:B------:R-:W-:Y:S05]  /*3840*/  @!P0 BRA `(.L_x_67) ;  /* 0x0000000000608947 */ /* 0x000fea0003800000 */
[----:B------:R-:W-:Y:S01]  /*3850*/  UMOV UR4, 0x10 ;  /* 0x0000001000047882 */ /* 0x000fe20000000000 */
[----:B------:R-:W-:Y:S01]  /*3860*/  HFMA2 R0, -RZ, RZ, 0, 5.9604644775390625e-08 ;  /* 0x00000001ff007431 */ /* 0x000fe200000001ff */
[----:B------:R-:W-:-:S03]  /*3870*/  MOV R3, 0xffff ;  /* 0x0000ffff00037802 */ /* 0x000fc60000000f00 */
[----:B------:R-:W-:Y:S04]  /*3880*/  DEPBAR.LE SB2, 0x36 ;  /* 0x0000ad800000791a */ /* 0x000fe80000000000 */
[----:B------:R-:W2:Y:S02]  /*3890*/  UTCATOMSWS.FIND_AND_SET.ALIGN UP0, UR4, UR4 ;  /* 0x00000004000475e3 */ /* 0x000ea40008000800 */
[----:B--2---:R-:W-:Y:S01]  /*38a0*/  MOV R4, UR4 ;  /* 0x0000000400047c02 */ /* 0x004fe20008000f00 */
[----:B------:R-:W-:Y:S06]  /*38b0*/  BRA.U UP0, `(.L_x_68) ;  /* 0x0000000100187547 */ /* 0x000fec000b800000 */
.L_x_69:
[----:B------:R-:W-:Y:S05]  /*38c0*/  NANOSLEEP 0x64 ;  /* 0x000000640000795d */ /* 0x000fea0003800000 */
[----:B------:R-:W-:-:S05]  /*38d0*/  UMOV UR4, 0x10 ;  /* 0x0000001000047882 */ /* 0x000fca0000000000 */
[----:B------:R-:W-:Y:S04]  /*38e0*/  DEPBAR.LE SB2, 0x36 ;  /* 0x0000ad800000791a */ /* 0x000fe80000000000 */
[----:B------:R-:W2:Y:S02]  /*38f0*/  UTCATOMSWS.FIND_AND_SET.ALIGN UP0, UR4, UR4 ;  /* 0x00000004000475e3 */ /* 0x000ea40008000800 */
[----:B--2---:R-:W-:Y:S01]  /*3900*/  MOV R4, UR4 ;  /* 0x0000000400047c02 */ /* 0x004fe20008000f00 */
[----:B------:R-:W-:Y:S05]  /*3910*/  BRA.U !UP0, `(.L_x_69) ;  /* 0xfffffffd08e87547 */ /* 0x000fea000b83ffff */
.L_x_68:
[-C--:B------:R-:W-:Y:S02]  /*3920*/  SHF.L.U32 R3, R3, R4.reuse, RZ ;  /* 0x0000000403037219 */ /* 0x080fe400000006ff */
[----:B------:R-:W-:Y:S01]  /*3930*/  SHF.L.U32 R0, R0, R4, RZ ;  /* 0x0000000400007219 */ /* 0x000fe200000006ff */
[----:B------:R-:W-:Y:S02]  /*3940*/  IMAD.SHL.U32 R4, R4, 0x20, RZ ;  /* 0x0000002004047824 */ /* 0x000fe400078e00ff */
[----:B------:R2:W-:Y:S04]  /*3950*/  ATOMS.OR RZ, [UR5+0x14], R3 ;  /* 0x00001403ffff798c */ /* 0x0005e8000b000005 */
[----:B------:R2:W-:Y:S04]  /*3960*/  ATOMS.OR RZ, [UR5+0x18], R0 ;  /* 0x00001800ffff798c */ /* 0x0005e8000b000005 */
[----:B------:R2:W-:Y:S01]  /*3970*/  STS [UR6+0x1c0], R4 ;  /* 0x0001c004ff007988 */ /* 0x0005e20008000806 */
[----:B------:R-:W-:Y:S05]  /*3980*/  BRA `(.L_x_67) ;  /* 0x0000000000107947 */ /* 0x000fea0003800000 */
.L_x_66:
[----:B------:R-:W-:Y:S02]  /*3990*/  MOV R0, 0xffffffff ;  /* 0xffffffff00007802 */ /* 0x000fe40000000f00 */
[----:B------:R-:W-:-:S03]  /*39a0*/  MOV R4, 0x39d0 ;  /* 0x000039d000047802 */ /* 0x000fc60000000f00 */
[----:B------:R2:W-:Y:S04]  /*39b0*/  STS [UR6+0x1c0], R0 ;  /* 0x0001c000ff007988 */ /* 0x0005e80008000806 */
[----:B-12--5:R-:W-:Y:S05]  /*39c0*/  CALL.REL.NOINC `($__internal_1_$__cuda_sm10x_tcgen05_guardrail_trap_phase_invalid_during_alloc) ;  /* 0x00000050004c7944 */ /* 0x026fea0003c00000 */
.L_x_67:
[----:B------:R-:W-:Y:S05]  /*39d0*/  WARPSYNC.ALL ;  /* 0x0000000000007948 */ /* 0x000fea0003800000 */
[----:B------:R-:W3:Y:S01]  /*39e0*/  S2UR UR4, SR_CgaCtaId ;  /* 0x00000000000479c3 */ /* 0x000ee20000008800 */
[----:B------:R-:W-:Y:S01]  /*39f0*/  UMOV UR26, 0x400 ;  /* 0x00000400001a7882 */ /* 0x000fe20000000000 */
[----:B------:R-:W-:-:S06]  /*3a00*/  NOP ;  /* 0x0000000000007918 */ /* 0x000fcc0000000000 */
[----:B------:R-:W-:Y:S06]  /*3a10*/  BAR.ARV 0x6, 0xa0 ;  /* 0x0182800000007b1d */ /* 0x000fec0000002000 */
[----:B------:R-:W4:Y:S01]  /*3a20*/  LDCU UR5, c[0x0][0x38c] ;  /* 0x00007180ff0577ac */ /* 0x000f220008000800 */
[----:B------:R-:W-:Y:S01]  /*3a30*/  LOP3.LUT R2, R2, 0xffff, RZ, 0xc0, !PT ;  /* 0x0000ffff02027812 */ /* 0x000fe200078ec0ff */
[----:B------:R-:W-:Y:S01]  /*3a40*/  IMAD.MOV.U32 R11, RZ, RZ, 0x1 ;  /* 0x00000001ff0b7424 */ /* 0x000fe200078e00ff */
[----:B------:R-:W-:Y:S01]  /*3a50*/  CS2R R8, SRZ ;  /* 0x0000000000087805 */ /* 0x000fe2000001ff00 */
[----:B------:R-:W1:Y:S01]  /*3a60*/  LDCU UR7, c[0x0][0x38c] ;  /* 0x00007180ff0777ac */ /* 0x000e620008000800 */
[----:B------:R-:W-:Y:S01]  /*3a70*/  R2UR UR27, R2 ;  /* 0x00000000021b72ca */ /* 0x000fe200000e0000 */
[----:B------:R-:W-:Y:S01]  /*3a80*/  IMAD.MOV.U32 R10, RZ, RZ, RZ ;  /* 0x000000ffff0a7224 */ /* 0x000fe200078e00ff */
[----:B------:R-:W-:Y:S01]  /*3a90*/  UMOV UR30, URZ ;  /* 0x000000ff001e7c82 */ /* 0x000fe20008000000 */
[----:B------:R-:W-:Y:S01]  /*3aa0*/  UMOV UR24, URZ ;  /* 0x000000ff00187c82 */ /* 0x000fe20008000000 */
[----:B---3--:R-:W-:Y:S01]  /*3ab0*/  ULEA UR26, UR4, UR26, 0x18 ;  /* 0x0000001a041a7291 */ /* 0x008fe2000f8ec0ff */
[----:B------:R-:W-:Y:S01]  /*3ac0*/  UMOV UR38, 0x0 ;  /* 0x0000000000267882 */ /* 0x000fe20000000000 */
[----:B------:R-:W-:-:S02]  /*3ad0*/  UMOV UR39, 0x4100010 ;  /* 0x0410001000277882 */ /* 0x000fc40000000000 */
[----:B------:R-:W-:Y:S02]  /*3ae0*/  UIADD3 UR4, UPT, UPT, UR26, 0x3400, URZ ;  /* 0x000034001a047890 */ /* 0x000fe4000fffe0ff */
[----:B------:R-:W-:Y:S02]  /*3af0*/  UIADD3 UR6, UPT, UPT, UR26, 0x1d400, URZ ;  /* 0x0001d4001a067890 */ /* 0x000fe4000fffe0ff */
[----:B----4-:R-:W-:Y:S01]  /*3b00*/  UIADD3 UR5, UPT, UPT, UR5, 0x3f, URZ ;  /* 0x0000003f05057890 */ /* 0x010fe2000fffe0ff */
[----:B--2---:R-:W2:Y:S01]  /*3b10*/  LDS R0, [UR26+0x1c0] ;  /* 0x0001c01aff007984 */ /* 0x004ea20008000800 */
[----:B-1----:R-:W-:Y:S01]  /*3b20*/  UMOV UR36, 0x0 ;  /* 0x0000000000247882 */ /* 0x002fe20000000000 */
[----:B------:R-:W-:Y:S01]  /*3b30*/  UMOV UR37, 0x4100010 ;  /* 0x0410001000257882 */ /* 0x000fe20000000000 */
[----:B------:R-:W-:Y:S02]  /*3b40*/  USHF.R.S32.HI UR40, URZ, 0x1f, UR5 ;  /* 0x0000001fff287899 */ /* 0x000fe40008011405 */
[----:B------:R-:W-:-:S02]  /*3b50*/  UISETP.GE.AND UP4, UPT, UR7, 0x1, UPT ;  /* 0x000000010700788c */ /* 0x000fc4000bf86270 */
[----:B------:R-:W-:Y:S02]  /*3b60*/  ULEA.HI UR40, UR40, UR5, URZ, 0x6 ;  /* 0x0000000528287291 */ /* 0x000fe4000f8f30ff */
[----:B------:R-:W-:Y:S02]  /*3b70*/  USHF.R.U32.HI UR5, URZ, 0x4, UR4 ;  /* 0x00000004ff057899 */ /* 0x000fe40008011604 */
[----:B------:R-:W-:Y:S02]  /*3b80*/  USHF.R.S32.HI UR40, URZ, 0x6, UR40 ;  /* 0x00000006ff287899 */ /* 0x000fe40008011428 */
[----:B------:R-:W-:Y:S02]  /*3b90*/  USHF.R.U32.HI UR4, URZ, 0x4, UR6 ;  /* 0x00000004ff047899 */ /* 0x000fe40008011606 */
[----:B------:R-:W-:Y:S02]  /*3ba0*/  UISETP.LT.AND UP0, UPT, UR40, 0x1, UPT ;  /* 0x000000012800788c */ /* 0x000fe4000bf01270 */
[----:B------:R-:W-:-:S02]  /*3bb0*/  ULOP3.LUT UR5, UR5, 0x3fff, URZ, 0xc0, !UPT ;  /* 0x00003fff05057892 */ /* 0x000fc4000f8ec0ff */
[----:B------:R-:W-:Y:S02]  /*3bc0*/  ULOP3.LUT UR4, UR4, 0x3fff, URZ, 0xc0, !UPT ;  /* 0x00003fff04047892 */ /* 0x000fe4000f8ec0ff */
[----:B------:R-:W-:Y:S02]  /*3bd0*/  USEL UR41, UR40, 0x1, !UP0 ;  /* 0x0000000128297887 */ /* 0x000fe4000c000000 */
[----:B------:R-:W-:Y:S02]  /*3be0*/  ULOP3.LUT UR28, UR5, 0x10000, URZ, 0xfc, !UPT ;  /* 0x00010000051c7892 */ /* 0x000fe4000f8efcff */
[----:B------:R-:W-:Y:S02]  /*3bf0*/  ULOP3.LUT UR29, UR4, 0x10000, URZ, 0xfc, !UPT ;  /* 0x00010000041d7892 */ /* 0x000fe4000f8efcff */
[----:B------:R-:W-:Y:S01]  /*3c00*/  UIADD3 UR41, UPT, UPT, -UR41, URZ, URZ ;  /* 0x000000ff29297290 */ /* 0x000fe2000fffe1ff */
[----:B------:R-:W-:Y:S01]  /*3c10*/  UMOV UR34, 0x0 ;  /* 0x0000000000227882 */ /* 0x000fe20000000000 */
[----:B------:R-:W-:Y:S01]  /*3c20*/  UMOV UR35, 0x4100010 ;  /* 0x0410001000237882 */ /* 0x000fe20000000000 */
[----:B------:R-:W-:Y:S01]  /*3c30*/  UMOV UR32, 0x0 ;  /* 0x0000000000207882 */ /* 0x000fe20000000000 */
[----:B------:R-:W-:Y:S01]  /*3c40*/  UMOV UR33, 0x4100010 ;  /* 0x0410001000217882 */ /* 0x000fe20000000000 */
[----:B--2---:R-:W-:-:S15]  /*3c50*/  R2UR UR42, R0 ;  /* 0x00000000002a72ca */ /* 0x004fde00000e0000 */
.L_x_76:
[----:B------:R-:W-:Y:S02]  /*3c60*/  LEA R0, R10, UR26, 0x3 ;  /* 0x0000001a0a007c11 */ /* 0x000fe4000f8e18ff */
[----:B------:R-:W-:Y:S02]  /*3c70*/  SHF.L.U32 R2, R9, 0x1f, RZ ;  /* 0x0000001f09027819 */ /* 0x000fe400000006ff */
[----:B------:R-:W-:Y:S01]  /*3c80*/  PLOP3.LUT P0, PT, PT, PT, UP4, 0x80, 0x8 ;  /* 0x000000000008781c */ /* 0x000fe20003f0f048 */
[----:B------:R-:W-:Y:S01]  /*3c90*/  VIADD R3, R0, 0x120 ;  /* 0x0000012000037836 */ /* 0x000fe20000000000 */
[----:B-1----:R-:W1:Y:S02]  /*3ca0*/  SYNCS.PHASECHK.TRANS64.TRYWAIT P1, [R0+URZ+0x110], R2 ;  /* 0x00011002000075a7 */ /* 0x002e6400080211ff */
[----:B-1-3--:R-:W-:Y:S09]  /*3cb0*/  @!P1 BRA `(.L_x_70) ;  /* 0x0000004800049947 */ /* 0x00aff20003800000 */
.L_x_165:
[----:B------:R-:W-:Y:S01]  /*3cc0*/  LEA R4, R10, UR26, 0x4 ;  /* 0x0000001a0a047c11 */ /* 0x000fe2000f8e20ff */
[----:B------:R-:W-:Y:S01]  /*3cd0*/  @UP4 ULEA UR4, UR24, UR26, 0x3 ;  /* 0x0000001a18044291 */ /* 0x000fe2000f8e18ff */
[----:B------:R-:W-:Y:S01]  /*3ce0*/  PLOP3.LUT P2, PT, PT, PT, PT, 0x80, 0x8 ;  /* 0x000000000008781c */ /* 0x000fe20003f4f070 */
[----:B------:R-:W-:Y:S01]  /*3cf0*/  ULEA UR31, UR30, UR26, 0x3 ;  /* 0x0000001a1e1f7291 */ /* 0x000fe2000f8e18ff */
[----:B------:R-:W-:Y:S02]  /*3d00*/  PRMT R3, RZ, 0x654, R3 ;  /* 0x00000654ff037816 */ /* 0x000fe40000000003 */
[----:B------:R-:W2:Y:S01]  /*3d10*/  LDS.128 R4, [R4+0x1a0] ;  /* 0x0001a00004047984 */ /* 0x000ea20000000c00 */
[----:B-1----:R-:W-:Y:S02]  /*3d20*/  @P0 SHF.L.U32 R2, R8, 0x1f, RZ ;  /* 0x0000001f08020819 */ /* 0x002fe400000006ff */
[----:B------:R-:W-:Y:S01]  /*3d30*/  SHF.L.U32 R0, R11, 0x1f, RZ ;  /* 0x0000001f0b007819 */ /* 0x000fe200000006ff */
[----:B------:R-:W-:Y:S01]  /*3d40*/  @!PT LDS RZ, [RZ] ;  /* 0x00000000fffff984 */ /* 0x000fe20000000800 */
[----:B------:R-:W-:Y:S01]  /*3d50*/  @!PT LDS RZ, [RZ] ;  /* 0x00000000fffff984 */ /* 0x000fe20000000800 */
[----:B------:R-:W-:Y:S01]  /*3d60*/  @!PT LDS RZ, [RZ] ;  /* 0x00000000fffff984 */ /* 0x000fe20000000800 */
[----:B------:R-:W-:Y:S01]  /*3d70*/  @!PT LDS RZ, [RZ] ;  /* 0x00000000fffff984 */ /* 0x000fe20000000800 */
[----:B------:R1:W-:Y:S06]  /*3d80*/  MEMBAR.ALL.CTA ;  /* 0x0000000000007992 */ /* 0x0003ec0000008000 */
[----:B-1----:R-:W1:Y:S02]  /*3d90*/  FENCE.VIEW.ASYNC.S ;  /* 0x00000000000073c6 */ /* 0x002e640000000000 */
[----:B-1----:R1:W-:Y:S01]  /*3da0*/  SYNCS.ARRIVE.TRANS64.RED.A1T0 RZ, [R3+URZ], RZ ;  /* 0x000000ff03ff79a7 */ /* 0x0023e200081004ff */
[----:B------:R1:W3:Y:S01]  /*3db0*/  @P0 SYNCS.PHASECHK.TRANS64.TRYWAIT P2, [UR4], R2 ;  /* 0x00000002ff0005a7 */ /* 0x0002e20008041104 */
[----:B------:R-:W-:Y:S01]  /*3dc0*/  ULEA.HI UR4, UR30, UR30, URZ, 0x1 ;  /* 0x0000001e1e047291 */ /* 0x000fe2000f8f08ff */
[----:B--2---:R-:W-:-:S03]  /*3dd0*/  LOP3.LUT P1, RZ, R6, 0x1, RZ, 0xc0, !PT ;  /* 0x0000000106ff7812 */ /* 0x004fc6000782c0ff */
[----:B------:R-:W-:Y:S02]  /*3de0*/  USHF.L.U32 UR11, UR4, 0x5, URZ ;  /* 0x00000005040b7899 */ /* 0x000fe400080006ff */
[----:B------:R-:W-:Y:S02]  /*3df0*/  ULOP3.LUT UR4, UR4, 0xffe, URZ, 0xc0, !UPT ;  /* 0x00000ffe04047892 */ /* 0x000fe4000f8ec0ff */
[----:B------:R-:W-:Y:S02]  /*3e00*/  ULOP3.LUT UR11, UR11, 0xffffffc0, URZ, 0xc0, !UPT ;  /* 0xffffffc00b0b7892 */ /* 0x000fe4000f8ec0ff */
[----:B------:R-:W-:Y:S02]  /*3e10*/  UIADD3 UR4, UPT, UPT, -UR4, UR30, URZ ;  /* 0x0000001e04047290 */ /* 0x000fe4000fffe1ff */
[----:B------:R-:W-:Y:S01]  /*3e20*/  UIADD3 UR11, UPT, UPT, UR42, UR11, URZ ;  /* 0x0000000b2a0b7290 */ /* 0x000fe2000fffe0ff */
[----:B------:R-:W2:Y:S03]  /*3e30*/  SYNCS.PHASECHK.TRANS64.TRYWAIT P0, [UR31+0x150], R0 ;  /* 0x00015000ff0075a7 */ /* 0x000ea6000800111f */
[----:B------:R-:W-:Y:S01]  /*3e40*/  ULEA UR11, UR4, UR11, 0x14 ;  /* 0x0000000b040b7291 */ /* 0x000fe2000f8ea0ff */
[----:B-123--:R-:W-:Y:S11]  /*3e50*/  @!P0 BRA `(.L_x_71) ;  /* 0x0000004400b08947 */ /* 0x00eff60003800000 */
.L_x_167:
[----:B------:R-:W-:Y:S01]  /*3e60*/  IADD3 R10, PT, PT, R10, 0x1, RZ ;  /* 0x000000010a0a7810 */ /* 0x000fe20007ffe0ff */
[----:B------:R-:W-:Y:S06]  /*3e70*/  BRA.U !UP4, `(.L_x_72) ;  /* 0x000000010cc07547 */ /* 0x000fec000b800000 */
[----:B------:R-:W-:Y:S01]  /*3e80*/  UPLOP3.LUT UP2, UPT, UPT, UPT, UPT, 0x40, 0x4 ;  /* 0x000000000004789c */ /* 0x000fe20003f4e870 */
[----:B------:R-:W-:Y:S01]  /*3e90*/  UMOV UR23, UR41 ;  /* 0x0000002900177c82 */ /* 0x000fe20008000000 */
[----:B------:R-:W-:Y:S01]  /*3ea0*/  UMOV UR22, UR40 ;  /* 0x0000002800167c82 */ /* 0x000fe20008000000 */
[----:B------:R-:W-:-:S08]  /*3eb0*/  UMOV UR10, UR24 ;  /* 0x00000018000a7c82 */ /* 0x000fd00008000000 */
.L_x_75:
[----:B------:R-:W-:Y:S02]  /*3ec0*/  UIADD3 UR23, UPT, UPT, UR23, 0x1, URZ ;  /* 0x0000000117177890 */ /* 0x000fe4000fffe0ff */
[----:B--2---:R-:W-:Y:S02]  /*3ed0*/  ULEA UR5, UR10, UR26, 0x3 ;  /* 0x0000001a0a057291 */ /* 0x004fe4000f8e18ff */
[----:B------:R-:W-:Y:S01]  /*3ee0*/  UISETP.NE.AND UP3, UPT, UR23, URZ, UPT ;  /* 0x000000ff1700728c */ /* 0x000fe2000bf65270 */
[----:B---3--:R-:W-:Y:S10]  /*3ef0*/  @P2 BRA `(.L_x_73) ;  /* 0x00000000000c2947 */ /* 0x008ff40003800000 */
[----:B-1----:R-:W-:Y:S04]  /*3f00*/  SHF.L.U32 R2, R8, 0x1f, RZ ;  /* 0x0000001f08027819 */ /* 0x002fe800000006ff */
[----:B------:R-:W1:Y:S02]  /*3f10*/  SYNCS.PHASECHK.TRANS64.TRYWAIT P0, [UR5], R2 ;  /* 0x00000002ff0075a7 */ /* 0x000e640008001105 */
[----:B-1----:R-:W-:Y:S05]  /*3f20*/  @!P0 BRA `(.L_x_74) ;  /* 0x0000004400948947 */ /* 0x002fea0003800000 */
.L_x_73:
[----:B------:R-:W-:Y:S01]  /*3f30*/  UISETP.NE.AND UP0, UPT, UR22, 0x1, UPT ;  /* 0x000000011600788c */ /* 0x000fe2000bf05270 */
[----:B------:R-:W-:Y:S01]  /*3f40*/  PLOP3.LUT P2, PT, PT, PT, PT, 0x80, 0x8 ;  /* 0x000000000008781c */ /* 0x000fe20003f4f070 */
[----:B------:R-:W-:Y:S02]  /*3f50*/  UIADD3 UR4, UPT, UPT, UR10, 0x1, URZ ;  /* 0x000000010a047890 */ /* 0x000fe4000fffe0ff */
[----:B------:R-:W-:Y:S02]  /*3f60*/  UIADD3 UR25, UPT, UPT, UR5, 0x68, URZ ;  /* 0x0000006805197890 */ /* 0x000fe4000fffe0ff */
[----:B------:R-:W-:Y:S01]  /*3f70*/  UISETP.NE.AND UP1, UPT, UR4, 0xd, UPT ;  /* 0x0000000d0400788c */ /* 0x000fe2000bf25270 */
[----:B------:R-:W-:Y:S01]  /*3f80*/  PLOP3.LUT P0, PT, PT, PT, UP0, 0x80, 0x8 ;  /* 0x000000000008781c */ /* 0x000fe20003f0f008 */
[----:B------:R-:W-:Y:S02]  /*3f90*/  UIADD3 UR22, UPT, UPT, UR22, -0x1, URZ ;  /* 0xffffffff16167890 */ /* 0x000fe4000fffe0ff */
[----:B------:R-:W-:Y:S02]  /*3fa0*/  USEL UR6, URZ, 0x1, UP1 ;  /* 0x00000001ff067887 */ /* 0x000fe40008800000 */
[----:B------:R-:W-:Y:S01]  /*3fb0*/  USEL UR24, UR4, URZ, UP1 ;  /* 0x000000ff04187287 */ /* 0x000fe20008800000 */
[----:B------:R-:W-:Y:S01]  /*3fc0*/  UMOV UR7, 0x40004040 ;  /* 0x4000404000077882 */ /* 0x000fe20000000000 */
[----:B------:R-:W-:Y:S02]  /*3fd0*/  UMOV UR5, 0x40004040 ;  /* 0x4000404000057882 */ /* 0x000fe40000000000 */
[----:B------:R-:W-:Y:S01]  /*3fe0*/  @UP0 ULEA UR4, UR24, UR26, 0x3 ;  /* 0x0000001a18040291 */ /* 0x000fe2000f8e18ff */
[----:B------:R-:W-:Y:S01]  /*3ff0*/  LOP3.LUT R8, R8, UR6, RZ, 0x3c, !PT ;  /* 0x0000000608087c12 */ /* 0x000fe2000f8e3cff */
[----:B------:R-:W-:Y:S01]  /*4000*/  ULEA UR6, UR10, UR29, 0x9 ;  /* 0x0000001d0a067291 */ /* 0x000fe2000f8e48ff */
[----:B------:R-:W-:Y:S02]  /*4010*/  UMOV UR21, 0x40004040 ;  /* 0x4000404000157882 */ /* 0x000fe40000000000 */
[----:B-1----:R-:W-:Y:S01]  /*4020*/  @P0 SHF.L.U32 R0, R8, 0x1f, RZ ;  /* 0x0000001f08000819 */ /* 0x002fe200000006ff */
[----:B------:R-:W-:Y:S02]  /*4030*/  UIADD3 UR20, UPT, UPT, UR6, 0x2, URZ ;  /* 0x0000000206147890 */ /* 0x000fe4000fffe0ff */
[----:B------:R-:W-:Y:S01]  /*4040*/  UIADD3 UR16, UPT, UPT, UR6, 0x4, URZ ;  /* 0x0000000406107890 */ /* 0x000fe2000fffe0ff */
[----:B------:R2:W3:Y:S01]  /*4050*/  @P0 SYNCS.PHASECHK.TRANS64.TRYWAIT P2, [UR4], R0 ;  /* 0x00000000ff0005a7 */ /* 0x0004e20008041104 */
[----:B------:R-:W-:Y:S02]  /*4060*/  ULEA UR4, UR10, UR28, 0x9 ;  /* 0x0000001c0a047291 */ /* 0x000fe4000f8e48ff */
[----:B------:R-:W-:Y:S02]  /*4070*/  UIADD3 UR12, UPT, UPT, UR6, 0x6, URZ ;  /* 0x00000006060c7890 */ /* 0x000fe4000fffe0ff */
[----:B------:R-:W-:Y:S02]  /*4080*/  UIADD3 UR18, UPT, UPT, UR4, 0x2, URZ ;  /* 0x0000000204127890 */ /* 0x000fe4000fffe0ff */
[----:B------:R-:W-:Y:S02]  /*4090*/  UIADD3 UR14, UPT, UPT, UR4, 0x4, URZ ;  /* 0x00000004040e7890 */ /* 0x000fe4000fffe0ff */
[----:B------:R-:W-:Y:S01]  /*40a0*/  UIADD3 UR8, UPT, UPT, UR4, 0x6, URZ ;  /* 0x0000000604087890 */ /* 0x000fe2000fffe0ff */
[----:B------:R2:W-:Y:S01]  /*40b0*/  UTCHMMA gdesc[UR4], gdesc[UR6], tmem[UR11], tmem[UR38], idesc[UR39], UP2 ;  /* 0x00ff2606040075ea */ /* 0x0005e2000900000b */
[----:B------:R-:W-:Y:S01]  /*40c0*/  UPLOP3.LUT UP2, UPT, UPT, UPT, UPT, 0x80, 0x8 ;  /* 0x000000000008789c */ /* 0x000fe20003f4f070 */
[----:B------:R-:W-:Y:S01]  /*40d0*/  UMOV UR19, 0x40004040 ;  /* 0x4000404000137882 */ /* 0x000fe20000000000 */
[----:B------:R-:W-:Y:S01]  /*40e0*/  UMOV UR17, 0x40004040 ;  /* 0x4000404000117882 */ /* 0x000fe20000000000 */
[----:B------:R2:W-:Y:S01]  /*40f0*/  UTCHMMA gdesc[UR18], gdesc[UR20], tmem[UR11], tmem[UR36], idesc[UR37], UPT ;  /* 0x00ff2414120075ea */ /* 0x0005e2000b80000b */
[----:B------:R-:W-:Y:S01]  /*4100*/  UMOV UR15, 0x40004040 ;  /* 0x40004040000f7882 */ /* 0x000fe20000000000 */
[----:B------:R-:W-:Y:S01]  /*4110*/  UMOV UR13, 0x40004040 ;  /* 0x40004040000d7882 */ /* 0x000fe20000000000 */
[----:B------:R-:W-:Y:S01]  /*4120*/  UMOV UR9, 0x40004040 ;  /* 0x4000404000097882 */ /* 0x000fe20000000000 */
[----:B------:R2:W-:Y:S01]  /*4130*/  UTCHMMA gdesc[UR14], gdesc[UR16], tmem[UR11], tmem[UR34], idesc[UR35], UPT ;  /* 0x00ff22100e0075ea */ /* 0x0005e2000b80000b */
[----:B------:R2:W-:Y:S01]  /*4140*/  UTCHMMA gdesc[UR8], gdesc[UR12], tmem[UR11], tmem[UR32], idesc[UR33], UPT ;  /* 0x00ff200c080075ea */ /* 0x0005e2000b80000b */
[----:B------:R2:W-:Y:S01]  /*4150*/  UTCBAR.MULTICAST [UR25], URZ, UR27 ;  /* 0x000000ff190073e9 */ /* 0x0005e2000800081b */
[----:B------:R-:W-:Y:S01]  /*4160*/  UMOV UR10, UR24 ;  /* 0x00000018000a7c82 */ /* 0x000fe20008000000 */
[----:B------:R-:W-:Y:S05]  /*4170*/  BRA.U UP3, `(.L_x_75) ;  /* 0xfffffffd03507547 */ /* 0x000fea000b83ffff */
.L_x_72:
[----:B--2---:R-:W-:Y:S01]  /*4180*/  UIADD3 UR4, UPT, UPT, UR30, 0x1, URZ ;  /* 0x000000011e047890 */ /* 0x004fe2000fffe0ff */
[C---:B------:R-:W-:Y:S01]  /*4190*/  ISETP.NE.AND P0, PT, R10.reuse, 0x2, PT ;  /* 0x000000020a00780c */ /* 0x040fe20003f05270 */
[----:B------:R-:W-:Y:S02]  /*41a0*/  UIADD3 UR5, UPT, UPT, UR31, 0x130, URZ ;  /* 0x000001301f057890 */ /* 0x000fe4000fffe0ff */
[----:B------:R-:W-:Y:S01]  /*41b0*/  UISETP.NE.AND UP0, UPT, UR4, 0x4, UPT ;  /* 0x000000040400788c */ /* 0x000fe2000bf05270 */
[----:B-1----:R-:W-:Y:S02]  /*41c0*/  SEL R0, RZ, 0x1, P0 ;  /* 0x00000001ff007807 */ /* 0x002fe40000000000 */
[----:B------:R-:W-:Y:S01]  /*41d0*/  SEL R10, R10, RZ, P0 ;  /* 0x000000ff0a0a7207 */ /* 0x000fe20000000000 */
[----:B------:R-:W-:Y:S01]  /*41e0*/  USEL UR6, URZ, 0x1, UP0 ;  /* 0x00000001ff067887 */ /* 0x000fe20008000000 */
[----:B------:R-:W-:Y:S01]  /*41f0*/  LOP3.LUT R9, R9, R0, RZ, 0x3c, !PT ;  /* 0x0000000009097212 */ /* 0x000fe200078e3cff */
[----:B------:R-:W-:Y:S01]  /*4200*/  USEL UR30, UR4, URZ, UP0 ;  /* 0x000000ff041e7287 */ /* 0x000fe20008000000 */
[----:B------:R1:W-:Y:S03]  /*4210*/  UTCBAR [UR5], URZ ;  /* 0x000000ff050073e9 */ /* 0x0003e600080000ff */
[----:B------:R-:W-:Y:S01]  /*4220*/  LOP3.LUT R11, R11, UR6, RZ, 0x3c, !PT ;  /* 0x000000060b0b7c12 */ /* 0x000fe2000f8e3cff */
[----:B------:R-:W-:Y:S07]  /*4230*/  @P1 BRA `(.L_x_76) ;  /* 0xfffffff800881947 */ /* 0x000fee000383ffff */
[----:B------:R-:W2:Y:S01]  /*4240*/  S2UR UR8, SR_CgaCtaId ;  /* 0x00000000000879c3 */ /* 0x000ea20000008800 */
[----:B------:R-:W-:Y:S01]  /*4250*/  ELECT P0, URZ, PT ;  /* 0x0000000000ff782f */ /* 0x000fe20003800000 */
[----:B------:R-:W-:Y:S01]  /*4260*/  IMAD.MOV.U32 R0, RZ, RZ, 0x1 ;  /* 0x00000001ff007424 */ /* 0x000fe200078e00ff */
[----:B------:R-:W-:Y:S01]  /*4270*/  UIADD3 UR26, UPT, UPT, UR26, 0x150, URZ ;  /* 0x000001501a1a7890 */ /* 0x000fe2000fffe0ff */
[----:B------:R-:W-:Y:S01]  /*4280*/  SHF.L.U32 R2, R11, 0x1f, RZ ;  /* 0x0000001f0b027819 */ /* 0x000fe200000006ff */
[----:B------:R-:W-:-:S03]  /*4290*/  UMOV UR4, 0x40 ;  /* 0x0000004000047882 */ /* 0x000fc60000000000 */
[----:B------:R-:W-:Y:S01]  /*42a0*/  UVIRTCOUNT.DEALLOC.SMPOOL 0x80 ;  /* 0x000000800000784c */ /* 0x000fe20000000000 */
[----:B--2---:R-:W-:Y:S02]  /*42b0*/  ULEA UR8, UR8, UR4, 0x18 ;  /* 0x0000000408087291 */ /* 0x004fe4000f8ec0ff */
[----:B------:R-:W-:-:S07]  /*42c0*/  ULEA UR4, UR30, UR26, 0x3 ;  /* 0x0000001a1e047291 */ /* 0x000fce000f8e18ff */
[----:B------:R2:W-:Y:S02]  /*42d0*/  @P0 STS.U8 [UR8+0x1c], R0 ;  /* 0x00001c00ff000988 */ /* 0x0005e40008000008 */
[----:B------:R-:W4:Y:S02]  /*42e0*/  SYNCS.PHASECHK.TRANS64.TRYWAIT P0, [UR4], R2 ;  /* 0x00000002ff0075a7 */ /* 0x000f240008001104 */
[----:B--2-4-:R-:W-:Y:S05]  /*42f0*/  @!P0 BRA `(.L_x_77) ;  /* 0x0000004000b88947 */ /* 0x014fea0003800000 */
.L_x_170:
[----:B------:R-:W-:-:S04]  /*4300*/  UIADD3 UR4, UPT, UPT, UR30, 0x1, URZ ;  /* 0x000000011e047890 */ /* 0x000fc8000fffe0ff */
[----:B------:R-:W-:-:S04]  /*4310*/  UISETP.NE.AND UP0, UPT, UR4, 0x4, UPT ;  /* 0x000000040400788c */ /* 0x000fc8000bf05270 */
[----:B------:R-:W-:Y:S02]  /*4320*/  USEL UR6, URZ, 0x1, UP0 ;  /* 0x00000001ff067887 */ /* 0x000fe40008000000 */
[----:B------:R-:W-:-:S04]  /*4330*/  USEL UR4, UR4, URZ, UP0 ;  /* 0x000000ff04047287 */ /* 0x000fc80008000000 */
[----:B-1----:R-:W-:Y:S01]  /*4340*/  ULEA UR5, UR4, UR26, 0x3 ;  /* 0x0000001a04057291 */ /* 0x002fe2000f8e18ff */
[----:B--2---:R-:W-:-:S04]  /*4350*/  LOP3.LUT R2, R11, UR6, RZ, 0x3c, !PT ;  /* 0x000000060b027c12 */ /* 0x004fc8000f8e3cff */
[----:B------:R-:W-:-:S04]  /*4360*/  SHF.L.U32 R3, R2, 0x1f, RZ ;  /* 0x0000001f02037819 */ /* 0x000fc800000006ff */
[----:B------:R-:W1:Y:S02]  /*4370*/  SYNCS.PHASECHK.TRANS64.TRYWAIT P0, [UR5], R3 ;  /* 0x00000003ff0075a7 */ /* 0x000e640008001105 */
[----:B-1----:R-:W-:Y:S05]  /*4380*/  @!P0 BRA `(.L_x_78) ;  /* 0x0000004000ac8947 */ /* 0x002fea0003800000 */
.L_x_172:
        /* <DEDUP_REMOVED lines=9> */
.L_x_174:
[----:B------:R-:W-:-:S04]  /*4420*/  UIADD3 UR4, UPT, UPT, UR4, 0x1, URZ ;  /* 0x0000000104047890 */ /* 0x000fc8000fffe0ff */
[----:B------:R-:W-:-:S04]  /*4430*/  UISETP.NE.AND UP0, UPT, UR4, 0x4, UPT ;  /* 0x000000040400788c */ /* 0x000fc8000bf05270 */
[----:B------:R-:W-:Y:S02]  /*4440*/  USEL UR5, URZ, 0x1, UP0 ;  /* 0x00000001ff057887 */ /* 0x000fe40008000000 */
[----:B------:R-:W-:-:S04]  /*4450*/  USEL UR4, UR4, URZ, UP0 ;  /* 0x000000ff04047287 */ /* 0x000fc80008000000 */
[----:B------:R-:W-:Y:S01]  /*4460*/  ULEA UR4, UR4, UR26, 0x3 ;  /* 0x0000001a04047291 */ /* 0x000fe2000f8e18ff */
[----:B------:R-:W-:-:S04]  /*4470*/  LOP3.LUT R2, R2, UR5, RZ, 0x3c, !PT ;  /* 0x0000000502027c12 */ /* 0x000fc8000f8e3cff */
[----:B------:R-:W-:-:S04]  /*4480*/  SHF.L.U32 R2, R2, 0x1f, RZ ;  /* 0x0000001f02027819 */ /* 0x000fc800000006ff */
[----:B------:R-:W2:Y:S02]  /*4490*/  SYNCS.PHASECHK.TRANS64.TRYWAIT P0, [UR4], R2 ;  /* 0x00000002ff0075a7 */ /* 0x000ea40008001104 */
[----:B--2---:R-:W-:Y:S05]  /*44a0*/  @!P0 BRA `(.L_x_80) ;  /* 0x0000004000948947 */ /* 0x004fea0003800000 */
.L_x_176:
[----:B------:R-:W-:Y:S01]  /*44b0*/  NOP ;  /* 0x0000000000007918 */ /* 0x000fe20000000000 */
[----:B-1----:R-:W1:Y:S01]  /*44c0*/  LDS R0, [UR8+0x14] ;  /* 0x00001408ff007984 */ /* 0x002e620008000800 */
[----:B------:R-:W-:Y:S01]  /*44d0*/  ULOP3.LUT UR4, UR42, 0xffff, URZ, 0xc0, !UPT ;  /* 0x0000ffff2a047892 */ /* 0x000fe2000f8ec0ff */
[----:B------:R-:W-:Y:S01]  /*44e0*/  UMOV UR5, 0xffff ;  /* 0x0000ffff00057882 */ /* 0x000fe20000000000 */
[----:B------:R-:W-:Y:S02]  /*44f0*/  UMOV UR6, 0x1 ;  /* 0x0000000100067882 */ /* 0x000fe40000000000 */
[----:B------:R-:W-:-:S04]  /*4500*/  USHF.R.U32.HI UR4, URZ, 0x5, UR4 ;  /* 0x00000005ff047899 */ /* 0x000fc80008011604 */
[----:B------:R-:W-:Y:S02]  /*4510*/  USHF.L.U32 UR5, UR5, UR4, URZ ;  /* 0x0000000405057299 */ /* 0x000fe400080006ff */
[----:B------:R-:W-:-:S04]  /*4520*/  USHF.L.U32 UR4, UR6, UR4, URZ ;  /* 0x0000000406047299 */ /* 0x000fc800080006ff */
[----:B-1----:R-:W-:-:S04]  /*4530*/  LOP3.LUT R0, R0, UR5, RZ, 0xc0, !PT ;  /* 0x0000000500007c12 */ /* 0x002fc8000f8ec0ff */
[----:B------:R-:W-:-:S13]  /*4540*/  ISETP.NE.AND P0, PT, R0, UR5, PT ;  /* 0x0000000500007c0c */ /* 0x000fda000bf05270 */
[----:B------:R-:W-:Y:S05]  /*4550*/  @P0 BRA `(.L_x_81) ;  /* 0x0000000000580947 */ /* 0x000fea0003800000 */
[----:B------:R-:W1:Y:S02]  /*4560*/  LDS R0, [UR8+0x18] ;  /* 0x00001808ff007984 */ /* 0x000e640008000800 */
[----:B-1----:R-:W-:-:S04]  /*4570*/  LOP3.LUT R0, R0, UR4, RZ, 0xc0, !PT ;  /* 0x0000000400007c12 */ /* 0x002fc8000f8ec0ff */
[----:B------:R-:W-:-:S13]  /*4580*/  ISETP.NE.AND P0, PT, R0, UR4, PT ;  /* 0x0000000400007c0c */ /* 0x000fda000bf05270 */
[----:B------:R-:W-:Y:S05]  /*4590*/  @P0 BRA `(.L_x_82) ;  /* 0x00000000003c0947 */ /* 0x000fea0003800000 */
[----:B------:R-:W1:Y:S01]  /*45a0*/  S2R R2, SR_LANEID ;  /* 0x0000000000027919 */ /* 0x000e620000000000 */
[----:B------:R-:W-:-:S06]  /*45b0*/  ULOP3.LUT UR5, URZ, UR5, URZ, 0x33, !UPT ;  /* 0x00000005ff057292 */ /* 0x000fcc000f8e33ff */
[----:B------:R-:W-:-:S04]  /*45c0*/  IMAD.U32 R0, RZ, RZ, UR5 ;  /* 0x00000005ff007e24 */ /* 0x000fc8000f8e00ff */
[----:B------:R2:W4:Y:S02]  /*45d0*/  REDUX UR7, R0 ;  /* 0x00000000000773c4 */ /* 0x0005240000000000 */
[----:B------:R1:W-:Y:S01]  /*45e0*/  UTCATOMSWS.AND URZ, UR5 ;  /* 0x0000000500ff79e3 */ /* 0x0003e20008000000 */
[----:B--2---:R-:W-:Y:S01]  /*45f0*/  LOP3.LUT R0, RZ, UR4, RZ, 0x33, !PT ;  /* 0x00000004ff007c12 */ /* 0x004fe2000f8e33ff */
[----:B------:R-:W-:Y:S02]  /*4600*/  VOTEU.ANY UR4, UPT, PT ;  /* 0x0000000000047886 */ /* 0x000fe400038e0100 */
[----:B------:R-:W-:Y:S02]  /*4610*/  UFLO.U32 UR4, UR4 ;  /* 0x00000004000472bd */ /* 0x000fe400080e0000 */
[----:B------:R-:W2:Y:S04]  /*4620*/  REDUX UR6, R0 ;  /* 0x00000000000673c4 */ /* 0x000ea80000000000 */
[----:B-1----:R-:W-:-:S02]  /*4630*/  ISETP.EQ.U32.AND P0, PT, R2, UR4, PT ;  /* 0x0000000402007c0c */ /* 0x002fc4000bf02070 */
[----:B----4-:R-:W-:-:S11]  /*4640*/  MOV R2, UR7 ;  /* 0x0000000700027c02 */ /* 0x010fd60008000f00 */
[----:B------:R1:W-:Y:S01]  /*4650*/  @P0 ATOMS.AND RZ, [UR8+0x14], R2 ;  /* 0x00001402ffff098c */ /* 0x0003e2000a800008 */
[----:B--2---:R-:W-:-:S05]  /*4660*/  IMAD.U32 R0, RZ, RZ, UR6 ;  /* 0x00000006ff007e24 */ /* 0x004fca000f8e00ff */
[----:B------:R1:W-:Y:S01]  /*4670*/  @P0 ATOMS.AND RZ, [UR8+0x18], R0 ;  /* 0x00001800ffff098c */ /* 0x0003e2000a800008 */
[----:B------:R-:W-:Y:S05]  /*4680*/  BRA `(.L_x_83) ;  /* 0x0000000000147947 */ /* 0x000fea0003800000 */
.L_x_82:
[----:B------:R-:W-:Y:S02]  /*4690*/  MOV R2, 0x46b0 ;  /* 0x000046b000027802 */ /* 0x000fe40000000f00 */
[----:B---3-5:R-:W-:Y:S05]  /*46a0*/  CALL.REL.NOINC `($__internal_0_$__cuda_sm10x_tcgen05_guardrail_trap_col_being_dealloced_not_returned_by_alloc) ;  /* 0x0000004400087944 */ /* 0x028fea0003c00000 */
[----:B------:R-:W-:Y:S05]  /*46b0*/  BRA `(.L_x_83) ;  /* 0x0000000000087947 */ /* 0x000fea0003800000 */
.L_x_81:
[----:B------:R-:W-:Y:S02]  /*46c0*/  MOV R2, 0x46e0 ;  /* 0x000046e000027802 */ /* 0x000fe40000000f00 */
[----:B---3-5:R-:W-:Y:S05]  /*46d0*/  CALL.REL.NOINC `($__internal_2_$__cuda_sm10x_tcgen05_guardrail_trap_unallocated_columns_being_dealloced) ;  /* 0x0000004400147944 */ /* 0x028fea0003c00000 */
.L_x_83:
[----:B------:R-:W-:Y:S01]  /*46e0*/  NOP ;  /* 0x0000000000007918 */ /* 0x000fe20000000000 */
[----:B------:R-:W-:Y:S05]  /*46f0*/  EXIT ;  /* 0x000000000000794d */ /* 0x000fea0003800000 */
.L_x_65:
[----:B------:R-:W-:-:S09]  /*4700*/  UISETP.NE.OR UP0, UPT, UR20, 0x3, !UP5 ;  /* 0x000000031400788c */ /* 0x000fd2000ef05670 */
[----:B------:R-:W-:Y:S05]  /*4710*/  BRA.U UP0, `(.L_x_84) ;  /* 0x0000000d00f07547 */ /* 0x000fea000b800000 */
[----:B------:R-:W2:Y:S01]  /*4720*/  LDCU UR27, c[0x0][0x370] ;  /* 0x00006e00ff1b77ac */ /* 0x000ea20008000800 */
[----:B------:R-:W3:Y:S01]  /*4730*/  LDC.64 R16, c[0x0][0x348] ;  /* 0x0000d200ff107b82 */ /* 0x000ee20000000a00 */
[----:B------:R-:W-:Y:S02]  /*4740*/  HFMA2 R13, -RZ, RZ, 0, 0 ;  /* 0x00000000ff0d7431 */ /* 0x000fe400000001ff */
[----:B------:R-:W-:Y:S01]  /*4750*/  IMAD.MOV.U32 R15, RZ, RZ, 0x1 ;  /* 0x00000001ff0f7424 */ /* 0x000fe200078e00ff */
[----:B------:R-:W2:Y:S01]  /*4760*/  LDCU.128 UR44, c[0x0][0xb10] ;  /* 0x00016200ff2c77ac */ /* 0x000ea20008000c00 */
[----:B------:R-:W-:Y:S01]  /*4770*/  IMAD.MOV.U32 R14, RZ, RZ, RZ ;  /* 0x000000ffff0e7224 */ /* 0x000fe200078e00ff */
[----:B------:R-:W-:Y:S01]  /*4780*/  MOV R7, 0x1000 ;  /* 0x0000100000077802 */ /* 0x000fe20000000f00 */
[----:B------:R-:W4:Y:S01]  /*4790*/  LDCU UR26, c[0x0][0x374] ;  /* 0x00006e80ff1a77ac */ /* 0x000f220008000800 */
[----:B------:R-:W1:Y:S01]  /*47a0*/  LDC.64 R2, c[0x0][0x888] ;  /* 0x00022200ff027b82 */ /* 0x000e620000000a00 */
[----:B------:R-:W4:Y:S01]  /*47b0*/  LDCU UR15, c[0x0][0xb0c] ;  /* 0x00016180ff0f77ac */ /* 0x000f220008000800 */
[----:B------:R-:W4:Y:S06]  /*47c0*/  LDCU UR31, c[0x0][0xb20] ;  /* 0x00016400ff1f77ac */ /* 0x000f2c0008000800 */
[----:B------:R-:W1:Y:S01]  /*47d0*/  LDC.64 R4, c[0x0][0x890] ;  /* 0x00022400ff047b82 */ /* 0x000e620000000a00 */
[----:B------:R-:W3:Y:S01]  /*47e0*/  LDCU UR4, c[0x0][0xb30] ;  /* 0x00016600ff0477ac */ /* 0x000ee20008000800 */
[----:B--2---:R-:W-:-:S02]  /*47f0*/  UIMAD.WIDE.U32 UR6, UR27, UR44, URZ ;  /* 0x0000002c1b0672a5 */ /* 0x004fc4000f8e00ff */
[----:B----4-:R-:W-:Y:S01]  /*4800*/  UIMAD.WIDE.U32 UR8, UR26, UR47, URZ ;  /* 0x0000002f1a0872a5 */ /* 0x010fe2000f8e00ff */
[----:B------:R-:W-:Y:S01]  /*4810*/  UMOV UR24, 0x400 ;  /* 0x0000040000187882 */ /* 0x000fe20000000000 */
[----:B------:R-:W-:-:S03]  /*4820*/  UPLOP3.LUT UP3, UPT, UPT, UPT, UPT, 0x40, 0x4 ;  /* 0x000000000004789c */ /* 0x000fc60003f6e870 */
[----:B------:R-:W-:Y:S01]  /*4830*/  UMOV UR6, UR7 ;  /* 0x0000000700067c82 */ /* 0x000fe20008000000 */
[----:B------:R-:W-:Y:S01]  /*4840*/  UISETP.GE.AND UP0, UPT, UR40, 0x1, UPT ;  /* 0x000000012800788c */ /* 0x000fe2000bf06270 */
[----:B------:R-:W-:Y:S01]  /*4850*/  UMOV UR28, UR9 ;  /* 0x00000009001c7c82 */ /* 0x000fe20008000000 */
[----:B------:R-:W-:Y:S01]  /*4860*/  UISETP.NE.AND UP4, UPT, UR40, 0x1, UPT ;  /* 0x000000012800788c */ /* 0x000fe2000bf85270 */
[----:B------:R-:W2:Y:S01]  /*4870*/  LDCU.64 UR16, c[0x0][0xb28] ;  /* 0x00016500ff1077ac */ /* 0x000ea20008000a00 */
[----:B------:R-:W-:Y:S02]  /*4880*/  ULEA UR24, UR54, UR24, 0x18 ;  /* 0x0000001836187291 */ /* 0x000fe4000f8ec0ff */
[----:B------:R-:W-:Y:S02]  /*4890*/  UISETP.NE.AND UP6, UPT, UR15, 0x1, UPT ;  /* 0x000000010f00788c */ /* 0x000fe4000bfc5270 */
[----:B------:R-:W-:Y:S02]  /*48a0*/  UISETP.NE.AND UP5, UPT, UR46, 0x1, UPT ;  /* 0x000000012e00788c */ /* 0x000fe4000bfa5270 */
[----:B------:R-:W-:-:S02]  /*48b0*/  USHF.R.U32.HI UR30, URZ, UR45, UR6 ;  /* 0x0000002dff1e7299 */ /* 0x000fc40008011606 */
[----:B------:R-:W-:Y:S02]  /*48c0*/  USHF.R.U32.HI UR28, URZ, UR31, UR28 ;  /* 0x0000001fff1c7299 */ /* 0x000fe4000801161c */
[----:B---3--:R-:W-:Y:S01]  /*48d0*/  UISETP.NE.AND UP2, UPT, UR4, 0x1, UPT ;  /* 0x000000010400788c */ /* 0x008fe2000bf45270 */
[----:B------:R-:W-:-:S10]  /*48e0*/  UMOV UR12, URZ ;  /* 0x000000ff000c7c82 */ /* 0x000fd40008000000 */
.L_x_93:
[C---:B------:R-:W-:Y:S02]  /*48f0*/  LEA R12, R14.reuse, UR24, 0x3 ;  /* 0x000000180e0c7c11 */ /* 0x040fe4000f8e18ff */
[----:B------:R-:W-:Y:S02]  /*4900*/  SHF.L.U32 R0, R13, 0x1f, RZ ;  /* 0x0000001f0d007819 */ /* 0x000fe400000006ff */
[----:B------:R-:W-:Y:S02]  /*4910*/  LEA R8, R14, UR24, 0x4 ;  /* 0x000000180e087c11 */ /* 0x000fe4000f8e20ff */
[----:B---3--:R-:W3:Y:S02]  /*4920*/  SYNCS.PHASECHK.TRANS64.TRYWAIT P0, [R12+URZ+0x110], R0 ;  /* 0x000110000c0075a7 */ /* 0x008ee400080011ff */
[----:B---3--:R-:W-:Y:S05]  /*4930*/  @!P0 BRA `(.L_x_85) ;  /* 0x0000003c00888947 */ /* 0x008fea0003800000 */
.L_x_177:
[----:B------:R-:W4:Y:S01]  /*4940*/  LDS.128 R8, [R8+0x1a0] ;  /* 0x0001a00008087984 */ /* 0x000f220000000c00 */
[----:B------:R-:W-:Y:S01]  /*4950*/  UISETP.GE.AND UP0, UPT, UR40, 0x1, UPT ;  /* 0x000000012800788c */ /* 0x000fe2000bf06270 */
[----:B------:R-:W-:Y:S01]  /*4960*/  @!PT LDS RZ, [RZ] ;  /* 0x00000000fffff984 */ /* 0x000fe20000000800 */
[----:B------:R-:W-:Y:S01]  /*4970*/  @!PT LDS RZ, [RZ] ;  /* 0x00000000fffff984 */ /* 0x000fe20000000800 */
[----:B------:R-:W-:Y:S01]  /*4980*/  @!PT LDS RZ, [RZ] ;  /* 0x00000000fffff984 */ /* 0x000fe20000000800 */
[----:B------:R-:W-:Y:S01]  /*4990*/  @!PT LDS RZ, [RZ] ;  /* 0x00000000fffff984 */ /* 0x000fe20000000800 */
[----:B------:R1:W-:Y:S06]  /*49a0*/  MEMBAR.ALL.CTA ;  /* 0x0000000000007992 */ /* 0x0003ec0000008000 */
[----:B-1----:R-:W1:Y:S01]  /*49b0*/  FENCE.VIEW.ASYNC.S ;  /* 0x00000000000073c6 */ /* 0x002e620000000000 */
[----:B----4-:R-:W-:Y:S11]  /*49c0*/  LOP3.LUT P0, RZ, R10, 0x1, RZ, 0xc0, !PT ;  /* 0x000000010aff7812 */ /* 0x010ff6000780c0ff */
[----:B------:R-:W-:Y:S02]  /*49d0*/  @!UPT UIADD3 URZ, UPT, UPT, URZ, URZ, URZ ;  /* 0x000000fffffff290 */ /* 0x000fe4000fffe0ff */
[----:B-1----:R-:W-:Y:S01]  /*49e0*/  VOTEU.ANY UP1, P0 ;  /* 0x0000000000ff7886 */ /* 0x002fe20000020100 */
[----:B------:R-:W-:Y:S11]  /*49f0*/  PLOP3.LUT P0, PT, PT, PT, UP1, 0x80, 0x8 ;  /* 0x000000000008781c */ /* 0x000ff60003f0f018 */
[----:B------:R-:W-:Y:S02]  /*4a00*/  @!UPT UIADD3 URZ, UPT, UPT, URZ, URZ, URZ ;  /* 0x000000fffffff290 */ /* 0x000fe4000fffe0ff */
[----:B---3--:R-:W-:Y:S02]  /*4a10*/  @P0 SHF.R.U32.HI R0, RZ, 0x10, R9 ;  /* 0x00000010ff000819 */ /* 0x008fe40000011609 */
[----:B------:R-:W-:Y:S02]  /*4a20*/  @P0 MOV R6, R8 ;  /* 0x0000000800060202 */ /* 0x000fe40000000f00 */
[----:B------:R-:W-:Y:S01]  /*4a30*/  @P0 R2UR UR4, R0 ;  /* 0x00000000000402ca */ /* 0x000fe200000e0000 */
[----:B------:R-:W-:Y:S01]  /*4a40*/  VIADD R0, R12, 0x120 ;  /* 0x000001200c007836 */ /* 0x000fe20000000000 */
[----:B------:R-:W-:Y:S02]  /*4a50*/  @P0 LOP3.LUT R8, R9, 0xffff, RZ, 0xc0, !PT ;  /* 0x0000ffff09080812 */ /* 0x000fe400078ec0ff */
[----:B------:R-:W-:Y:S02]  /*4a60*/  @P0 R2UR UR6, R6 ;  /* 0x00000000060602ca */ /* 0x000fe400000e0000 */
[----:B------:R-:W-:Y:S02]  /*4a70*/  PRMT R0, RZ, 0x654, R0 ;  /* 0x00000654ff007816 */ /* 0x000fe40000000000 */
[----:B------:R-:W-:Y:S02]  /*4a80*/  @P0 R2UR UR5, R8 ;  /* 0x00000000080502ca */ /* 0x000fe400000e0000 */
[----:B------:R1:W-:Y:S03]  /*4a90*/  SYNCS.ARRIVE.TRANS64.RED.A1T0 RZ, [R0+URZ], RZ ;  /* 0x000000ff00ff79a7 */ /* 0x0003e600081004ff */
[----:B------:R-:W-:Y:S04]  /*4aa0*/  @UP1 UMOV UR25, UR4 ;  /* 0x0000000400191c82 */ /* 0x000fe80008000000 */
[----:B------:R-:W-:Y:S04]  /*4ab0*/  @UP1 UMOV UR14, UR6 ;  /* 0x00000006000e1c82 */ /* 0x000fe80008000000 */
[----:B------:R-:W-:Y:S01]  /*4ac0*/  @UP1 UMOV UR13, UR5 ;  /* 0x00000005000d1c82 */ /* 0x000fe20008000000 */
[----:B------:R-:W-:Y:S05]  /*4ad0*/  BRA.U !UP0, `(.L_x_86) ;  /* 0x0000000108a47547 */ /* 0x000fea000b800000 */
[----:B------:R-:W-:Y:S02]  /*4ae0*/  UIMAD.WIDE.U32 UR8, UR13, UR47, URZ ;  /* 0x0000002f0d0872a5 */ /* 0x000fe4000f8e00ff */
[----:B------:R-:W-:Y:S02]  /*4af0*/  UIMAD.WIDE.U32 UR10, UR14, UR44, URZ ;  /* 0x0000002c0e0a72a5 */ /* 0x000fe4000f8e00ff */
[----:B------:R-:W-:Y:S02]  /*4b00*/  USEL UR4, UR26, UR28, !UP5 ;  /* 0x0000001c1a047287 */ /* 0x000fe4000e800000 */
[----:B------:R-:W-:Y:S02]  /*4b10*/  USEL UR7, UR27, UR30, !UP6 ;  /* 0x0000001e1b077287 */ /* 0x000fe4000f000000 */
[----:B--2---:R-:W-:Y:S02]  /*4b20*/  UIMAD.WIDE.U32 UR18, UR4, UR16, URZ ;  /* 0x00000010041272a5 */ /* 0x004fe4000f8e00ff */
[----:B------:R-:W-:Y:S01]  /*4b30*/  UIMAD.WIDE.U32 UR20, UR7, UR16, URZ ;  /* 0x00000010071472a5 */ /* 0x000fe2000f8e00ff */
[----:B------:R-:W-:Y:S02]  /*4b40*/  UMOV UR5, UR9 ;  /* 0x0000000900057c82 */ /* 0x000fe40008000000 */
[----:B------:R-:W-:Y:S03]  /*4b50*/  USHF.R.U32.HI UR6, URZ, UR31, UR5 ;  /* 0x0000001fff067299 */ /* 0x000fe60008011605 */
[----:B------:R-:W-:Y:S01]  /*4b60*/  UMOV UR5, UR11 ;  /* 0x0000000b00057c82 */ /* 0x000fe20008000000 */
[----:B------:R-:W-:Y:S02]  /*4b70*/  USEL UR6, UR13, UR6, !UP5 ;  /* 0x000000060d067287 */ /* 0x000fe4000e800000 */
[----:B------:R-:W-:Y:S02]  /*4b80*/  USHF.R.U32.HI UR8, URZ, UR45, UR5 ;  /* 0x0000002dff087299 */ /* 0x000fe40008011605 */
[----:B------:R-:W-:Y:S01]  /*4b90*/  UIMAD.WIDE.U32 UR10, UR6, UR16, URZ ;  /* 0x00000010060a72a5 */ /* 0x000fe2000f8e00ff */
[----:B------:R-:W-:Y:S02]  /*4ba0*/  UMOV UR5, UR19 ;  /* 0x0000001300057c82 */ /* 0x000fe40008000000 */
[----:B------:R-:W-:Y:S03]  /*4bb0*/  @UP4 USHF.R.U32.HI UR4, URZ, UR17, UR5 ;  /* 0x00000011ff044299 */ /* 0x000fe60008011605 */
[----:B------:R-:W-:Y:S01]  /*4bc0*/  UMOV UR5, UR21 ;  /* 0x0000001500057c82 */ /* 0x000fe20008000000 */
[----:B------:R-:W-:Y:S02]  /*4bd0*/  UIMAD UR4, UR40, UR4, URZ ;  /* 0x00000004280472a4 */ /* 0x000fe4000f8e02ff */
[----:B------:R-:W-:Y:S02]  /*4be0*/  @UP4 USHF.R.U32.HI UR7, URZ, UR17, UR5 ;  /* 0x00000011ff074299 */ /* 0x000fe40008011605 */
[----:B------:R-:W-:Y:S02]  /*4bf0*/  USEL UR5, UR14, UR8, !UP6 ;  /* 0x000000080e057287 */ /* 0x000fe4000f000000 */
[----:B------:R-:W-:Y:S02]  /*4c00*/  UIMAD UR8, UR40, UR7, URZ ;  /* 0x00000007280872a4 */ /* 0x000fe4000f8e02ff */
[----:B------:R-:W-:Y:S03]  /*4c10*/  UISETP.GE.AND UP0, UPT, UR6, UR4, UPT ;  /* 0x000000040600728c */ /* 0x000fe6000bf06270 */
[----:B------:R-:W-:Y:S01]  /*4c20*/  UMOV UR4, UR11 ;  /* 0x0000000b00047c82 */ /* 0x000fe20008000000 */
[----:B------:R-:W-:Y:S02]  /*4c30*/  UISETP.GE.OR UP0, UPT, UR5, UR8, UP0 ;  /* 0x000000080500728c */ /* 0x000fe40008706670 */
[----:B------:R-:W-:Y:S02]  /*4c40*/  USHF.R.U32.HI UR4, URZ, UR17, UR4 ;  /* 0x00000011ff047299 */ /* 0x000fe40008011604 */
[----:B------:R-:W-:Y:S02]  /*4c50*/  UIMAD.WIDE.U32 UR8, UR5, UR16, URZ ;  /* 0x00000010050872a5 */ /* 0x000fe4000f8e00ff */
[----:B------:R-:W-:Y:S04]  /*4c60*/  USEL UR10, UR6, UR4, !UP4 ;  /* 0x00000004060a7287 */ /* 0x000fe8000e000000 */
[----:B------:R-:W-:Y:S01]  /*4c70*/  UIADD3 UR11, UPT, UPT, -UR10, URZ, URZ ;  /* 0x000000ff0a0b7290 */ /* 0x000fe2000fffe1ff */
[----:B------:R-:W-:Y:S02]  /*4c80*/  @!UP0 UMOV UR4, UR9 ;  /* 0x0000000900048c82 */ /* 0x000fe40008000000 */
[----:B------:R-:W-:Y:S02]  /*4c90*/  @!UP0 USHF.R.U32.HI UR4, URZ, UR17, UR4 ;  /* 0x00000011ff048299 */ /* 0x000fe40008011604 */
[----:B------:R-:W-:Y:S02]  /*4ca0*/  UIMAD UR8, UR40, UR11, UR6 ;  /* 0x0000000b280872a4 */ /* 0x000fe4000f8e0206 */
[----:B------:R-:W-:Y:S04]  /*4cb0*/  @!UP0 USEL UR4, UR5, UR4, !UP4 ;  /* 0x0000000405048287 */ /* 0x000fe8000e000000 */
[----:B------:R-:W-:Y:S02]  /*4cc0*/  @!UP0 UIMAD UR8, UR7, UR8, UR4 ;  /* 0x00000008070882a4 */ /* 0x000fe4000f8e0204 */
[----:B------:R-:W-:Y:S02]  /*4cd0*/  @!UP0 UIADD3 UR9, UPT, UPT, UR10, -UR4, URZ ;  /* 0x800000040a098290 */ /* 0x000fe4000fffe0ff */
[----:B------:R-:W-:Y:S02]  /*4ce0*/  UIADD3 UR4, UPT, UPT, -UR5, URZ, URZ ;  /* 0x000000ff05047290 */ /* 0x000fe4000fffe1ff */
[----:B------:R-:W-:Y:S02]  /*4cf0*/  UIADD3 UR7, UPT, UPT, -UR6, URZ, URZ ;  /* 0x000000ff06077290 */ /* 0x000fe4000fffe1ff */
[----:B------:R-:W-:Y:S02]  /*4d00*/  @!UP0 UIMAD UR6, UR9, UR40, UR5 ;  /* 0x00000028090682a4 */ /* 0x000fe4000f8e0205 */
[----:B------:R-:W-:Y:S02]  /*4d10*/  UIMAD UR14, UR15, UR4, UR14 ;  /* 0x000000040f0e72a4 */ /* 0x000fe4000f8e020e */
[----:B------:R-:W-:Y:S01]  /*4d20*/  UIMAD UR13, UR46, UR7, UR13 ;  /* 0x000000072e0d72a4 */ /* 0x000fe2000f8e020d */
[----:B------:R-:W-:Y:S02]  /*4d30*/  @!UP0 UMOV UR5, UR8 ;  /* 0x0000000800058c82 */ /* 0x000fe40008000000 */
[----:B------:R-:W-:Y:S02]  /*4d40*/  UIMAD UR14, UR5, UR15, UR14 ;  /* 0x0000000f050e72a4 */ /* 0x000fe4000f8e020e */
[----:B------:R-:W-:Y:S11]  /*4d50*/  UIMAD UR13, UR6, UR46, UR13 ;  /* 0x0000002e060d72a4 */ /* 0x000ff6000f8e020d */
[----:B------:R-:W-:Y:S01]  /*4d60*/  @!UPT UIADD3 URZ, UPT, UPT, URZ, URZ, URZ ;  /* 0x000000fffffff290 */ /* 0x000fe2000fffe0ff */
.L_x_86:
[----:B------:R-:W3:Y:S01]  /*4d70*/  @!UP2 LDCU.128 UR20, c[0x0][0xb10] ;  /* 0x00016200ff14a7ac */ /* 0x000ee20008000c00 */
[C---:B------:R-:W-:Y:S02]  /*4d80*/  ISETP.NE.U32.AND P1, PT, R4.reuse, RZ, PT ;  /* 0x000000ff0400720c */ /* 0x040fe40003f25070 */
[----:B------:R-:W-:Y:S02]  /*4d90*/  ISETP.NE.U32.AND P0, PT, R4, RZ, PT ;  /* 0x000000ff0400720c */ /* 0x000fe40003f05070 */
[C---:B------:R-:W-:Y:S02]  /*4da0*/  ISETP.NE.AND.EX P1, PT, R5.reuse, RZ, PT, P1 ;  /* 0x000000ff0500720c */ /* 0x040fe40003f25310 */
[----:B------:R-:W-:Y:S01]  /*4db0*/  ISETP.NE.AND.EX P0, PT, R5, RZ, PT, P0 ;  /* 0x000000ff0500720c */ /* 0x000fe20003f05300 */
[----:B------:R-:W4:Y:S01]  /*4dc0*/  @!UP2 LDCU UR5, c[0x0][0xb0c] ;  /* 0x00016180ff05a7ac */ /* 0x000f220008000800 */
[----:B------:R-:W-:Y:S02]  /*4dd0*/  USHF.L.U32 UR11, UR29, 0x6, URZ ;  /* 0x000000061d0b7899 */ /* 0x000fe400080006ff */
[----:B------:R-:W-:Y:S02]  /*4de0*/  USHF.L.U32 UR10, UR32, 0x6, URZ ;  /* 0x00000006200a7899 */ /* 0x000fe400080006ff */
[----:B---3--:R-:W-:Y:S07]  /*4df0*/  UIMAD.WIDE.U32 UR6, UR14, UR20, URZ ;  /* 0x000000140e0672a5 */ /* 0x008fee000f8e00ff */
[----:B------:R-:W-:Y:S01]  /*4e00*/  @!UP2 UMOV UR4, UR7 ;  /* 0x000000070004ac82 */ /* 0x000fe20008000000 */
[----:B----4-:R-:W-:Y:S02]  /*4e10*/  @!UP2 UISETP.NE.AND UP0, UPT, UR5, 0x1, UPT ;  /* 0x000000010500a88c */ /* 0x010fe4000bf05270 */
[----:B------:R-:W-:Y:S02]  /*4e20*/  @!UP2 USHF.R.U32.HI UR4, URZ, UR21, UR4 ;  /* 0x00000015ff04a299 */ /* 0x000fe40008011604 */
[----:B------:R-:W-:Y:S02]  /*4e30*/  UIMAD.WIDE.U32 UR6, UR13, UR23, URZ ;  /* 0x000000170d0672a5 */ /* 0x000fe4000f8e00ff */
[----:B------:R-:W-:Y:S02]  /*4e40*/  @!UP2 USEL UR8, UR14, UR4, !UP0 ;  /* 0x000000040e08a287 */ /* 0x000fe4000c000000 */
[----:B------:R-:W-:Y:S03]  /*4e50*/  @!UP2 UISETP.NE.AND UP0, UPT, UR22, 0x1, UPT ;  /* 0x000000011600a88c */ /* 0x000fe6000bf05270 */
[----:B------:R-:W-:Y:S02]  /*4e60*/  @!UP2 UMOV UR6, UR7 ;  /* 0x000000070006ac82 */ /* 0x000fe40008000000 */
[----:B------:R-:W3:Y:S02]  /*4e70*/  @!UP2 LDCU UR4, c[0x0][0xb20] ;  /* 0x00016400ff04a7ac */ /* 0x000ee40008000800 */
[----:B---3--:R-:W-:Y:S04]  /*4e80*/  @!UP2 USHF.R.U32.HI UR6, URZ, UR4, UR6 ;  /* 0x00000004ff06a299 */ /* 0x008fe80008011606 */
[----:B------:R-:W-:Y:S04]  /*4e90*/  @!UP2 USEL UR6, UR13, UR6, !UP0 ;  /* 0x000000060d06a287 */ /* 0x000fe8000c000000 */
[----:B------:R-:W-:Y:S02]  /*4ea0*/  @!UP2 UIADD3 UR4, UPT, UPT, -UR8, UR6, URZ ;  /* 0x000000060804a290 */ /* 0x000fe4000fffe1ff */
[----:B------:R-:W-:Y:S02]  /*4eb0*/  @!UP2 UIADD3 UR6, UPT, UPT, UR8, -UR6, URZ ;  /* 0x800000060806a290 */ /* 0x000fe4000fffe0ff */
[----:B------:R-:W-:Y:S02]  /*4ec0*/  @!UP2 UIMAD UR14, UR4, UR5, UR14 ;  /* 0x00000005040ea2a4 */ /* 0x000fe4000f8e020e */
[----:B------:R-:W-:Y:S01]  /*4ed0*/  @!UP2 UIMAD UR13, UR6, UR22, UR13 ;  /* 0x00000016060da2a4 */ /* 0x000fe2000f8e020d */
[----:B------:R-:W-:Y:S11]  /*4ee0*/  BRA.U UP3, `(.L_x_87) ;  /* 0x0000000103107547 */ /* 0x000ff6000b800000 */
[----:B------:R-:W-:Y:S04]  /*4ef0*/  MOV R6, UR33 ;  /* 0x0000002100067c02 */ /* 0x000fe80008000f00 */
[----:B------:R-:W-:Y:S04]  /*4f00*/  SHF.L.U32 R6, R6, 0x1f, RZ ;  /* 0x0000001f06067819 */ /* 0x000fe800000006ff */
[----:B------:R-:W3:Y:S02]  /*4f10*/  SYNCS.PHASECHK.TRANS64.TRYWAIT P2, [UR24+0x108], R6 ;  /* 0x00010806ff0075a7 */ /* 0x000ee40008041118 */
[----:B---3--:R-:W-:Y:S05]  /*4f20*/  @!P2 BRA `(.L_x_88) ;  /* 0x000000380020a947 */ /* 0x008fea0003800000 */
.L_x_87:
[----:B------:R-:W-:Y:S05]  /*4f30*/  @!P1 BRA `(.L_x_89) ;  /* 0x0000000000309947 */ /* 0x000fea0003800000 */
[----:B------:R-:W-:Y:S01]  /*4f40*/  ISETP.NE.U32.AND P1, PT, R2, RZ, PT ;  /* 0x000000ff0200720c */ /* 0x000fe20003f25070 */
[----:B------:R-:W3:Y:S01]  /*4f50*/  LDCU.64 UR4, c[0x0][0x358] ;  /* 0x00006b00ff0477ac */ /* 0x000ee20008000a00 */
[----:B------:R-:W-:Y:S02]  /*4f60*/  IMAD.MOV.U32 R49, RZ, RZ, 0x1 ;  /* 0x00000001ff317424 */ /* 0x000fe400078e00ff */
[----:B------:R-:W-:Y:S11]  /*4f70*/  ISETP.NE.AND.EX P1, PT, R3, RZ, PT, P1 ;  /* 0x000000ff0300720c */ /* 0x000ff60003f25310 */
[----:B------:R-:W-:Y:S02]  /*4f80*/  @!UPT UIADD3 URZ, UPT, UPT, URZ, URZ, URZ ;  /* 0x000000fffffff290 */ /* 0x000fe4000fffe0ff */
[----:B------:R-:W4:Y:S01]  /*4f90*/  @P1 LDC.64 R8, c[0x0][0x888] ;  /* 0x00022200ff081b82 */ /* 0x000f220000000a00 */
[----:B-1----:R-:W-:Y:S04]  /*4fa0*/  @P1 IMAD R0, R4, UR36, RZ ;  /* 0x0000002404001c24 */ /* 0x002fe8000f8e02ff */
[----:B----4-:R-:W-:Y:S04]  /*4fb0*/  @P1 IMAD.WIDE R8, R0, 0x4, R8 ;  /* 0x0000000400081825 */ /* 0x010fe800078e0208 */
[----:B------:R-:W-:Y:S01]  /*4fc0*/  HFMA2 R0, -RZ, RZ, 0, 5.9604644775390625e-08 ;  /* 0x00000001ff007431 */ /* 0x000fe200000001ff */
[----:B---3-5:R3:W5:Y:S04]  /*4fd0*/  @P1 LDG.E R26, desc[UR4][R8.64] ;  /* 0x00000004081a1981 */ /* 0x028768000c1e1900 */
[----:B------:R-:W-:Y:S01]  /*4fe0*/  @!P1 PRMT R49, R0, 0x7610, R49 ;  /* 0x0000761000319816 */ /* 0x000fe20000000031 */
[----:B---3--:R-:W4:Y:S06]  /*4ff0*/  @!P1 LDC R26, c[0x0][0x880] ;  /* 0x00022000ff1a9b82 */ /* 0x008f2c0000000800 */
.L_x_89:
[----:B----45:R-:W-:Y:S01]  /*5000*/  @!P0 FSETP.EQ.AND P1, PT, R26, RZ, PT ;  /* 0x000000ff1a00820b */ /* 0x030fe20003f22000 */
[----:B------:R-:W-:Y:S01]  /*5010*/  @!UPT UIADD3 URZ, UPT, UPT, URZ, URZ, URZ ;  /* 0x000000fffffff290 */ /* 0x000fe2000fffe0ff */
[----:B------:R-:W-:Y:S11]  /*5020*/  @!P0 BRA `(.L_x_90) ;  /* 0x0000000000188947 */ /* 0x000ff60003800000 */
[----:B------:R-:W-:Y:S02]  /*5030*/  LOP3.LUT P0, RZ, R49, 0xff, RZ, 0xc0, !PT ;  /* 0x000000ff31ff7812 */ /* 0x000fe4000780c0ff */
[----:B------:R-:W-:Y:S04]  /*5040*/  ISETP.NE.U32.AND P1, PT, R2, RZ, PT ;  /* 0x000000ff0200720c */ /* 0x000fe80003f25070 */
[----:B------:R-:W-:Y:S04]  /*5050*/  ISETP.NE.AND.EX P1, PT, R3, RZ, PT, P1 ;  /* 0x000000ff0300720c */ /* 0x000fe80003f25310 */
[----:B------:R-:W-:Y:S03]  /*5060*/  PLOP3.LUT P1, PT, P1, PT, PT, 0x8, 0x80 ;  /* 0x000000000080781c */ /* 0x000fe60000f2e170 */
[----:B------:R-:W-:Y:S11]  /*5070*/  @P0 FSETP.EQ.AND P1, PT, R26, RZ, PT ;  /* 0x000000ff1a00020b */ /* 0x000ff60003f22000 */
[----:B------:R-:W-:Y:S02]  /*5080*/  @!UPT UIADD3 URZ, UPT, UPT, URZ, URZ, URZ ;  /* 0x000000fffffff290 */ /* 0x000fe4000fffe0ff */
.L_x_90:
[----:B------:R-:W-:Y:S01]  /*5090*/  ULEA UR4, UR12, UR24, 0x3 ;  /* 0x000000180c047291 */ /* 0x000fe2000f8e18ff */
[----:B------:R-:W-:Y:S02]  /*50a0*/  SHF.L.U32 R9, R15, 0x1f, RZ ;  /* 0x0000001f0f097819 */ /* 0x000fe400000006ff */
[----:B------:R-:W-:Y:S04]  /*50b0*/  ELECT P0, URZ, PT ;  /* 0x0000000000ff782f */ /* 0x000fe80003800000 */
[----:B------:R-:W-:Y:S02]  /*50c0*/  PLOP3.LUT P1, PT, P1, P0, PT, 0xf2, 0x2f ;  /* 0x00000000002f781c */ /* 0x000fe40000f21e72 */
[----:B------:R-:W3:Y:S11]  /*50d0*/  SYNCS.PHASECHK.TRANS64.TRYWAIT P2, [UR4+0xe8], R9 ;  /* 0x0000e809ff0075a7 */ /* 0x000ef60008041104 */
[----:B------:R-:W-:Y:S05]  /*50e0*/  @!P1 IADD3 R8, P0, PT, R16, 0x580, RZ ;  /* 0x0000058010089810 */ /* 0x000fea0007f1e0ff */
[----:B-1----:R-:W-:Y:S01]  /*50f0*/  @!P1 IMAD.X R6, RZ, RZ, R17, P0 ;  /* 0x000000ffff069224 */ /* 0x002fe200000e0611 */
[----:B---3--:R-:W-:Y:S07]  /*5100*/  @!P2 BRA `(.L_x_91) ;  /* 0x0000003400c0a947 */ /* 0x008fee0003800000 */
.L_x_180:
[----:B------:R-:W-:Y:S01]  /*5110*/  @!P1 R2UR UR7, R6 ;  /* 0x00000000060792ca */ /* 0x000fe200000e0000 */
[----:B------:R-:W-:Y:S01]  /*5120*/  UIADD3 UR5, UPT, UPT, UR12, 0x1, URZ ;  /* 0x000000010c057890 */ /* 0x000fe2000fffe0ff */
[----:B------:R-:W-:Y:S01]  /*5130*/  @!P1 R2UR UR6, R8 ;  /* 0x00000000080692ca */ /* 0x000fe200000e0000 */
[----:B------:R-:W-:Y:S01]  /*5140*/  UIADD3 UR9, UPT, UPT, UR4, 0xd0, URZ ;  /* 0x000000d004097890 */ /* 0x000fe2000fffe0ff */
[----:B------:R-:W-:Y:S01]  /*5150*/  @!P1 IMAD.MOV.U32 R6, RZ, RZ, 0x1000 ;  /* 0x00001000ff069424 */ /* 0x000fe200078e00ff */
[----:B------:R-:W-:Y:S01]  /*5160*/  UISETP.NE.AND UP0, UPT, UR5, 0x3, UPT ;  /* 0x000000030500788c */ /* 0x000fe2000bf05270 */
[----:B------:R-:W-:Y:S01]  /*5170*/  VIADD R14, R14, 0x1 ;  /* 0x000000010e0e7836 */ /* 0x000fe20000000000 */
[----:B------:R-:W-:Y:S01]  /*5180*/  UMOV UR22, 0x0 ;  /* 0x0000000000167882 */ /* 0x000fe20000000000 */
[----:B------:R-:W-:Y:S01]  /*5190*/  UMOV UR23, 0x10000000 ;  /* 0x1000000000177882 */ /* 0x000fe20000000000 */
[----:B------:R-:W-:Y:S04]  /*51a0*/  UPRMT UR20, UR54, 0x654, UR9 ;  /* 0x0000065436147896 */ /* 0x000fe80008000009 */
[----:B-1----:R-:W-:Y:S01]  /*51b0*/  IMAD.U32 R9, RZ, RZ, UR7 ;  /* 0x00000007ff097e24 */ /* 0x002fe2000f8e00ff */
[----:B------:R-:W-:Y:S01]  /*51c0*/  USEL UR7, URZ, 0x1, UP0 ;  /* 0x00000001ff077887 */ /* 0x000fe20008000000 */
[----:B------:R-:W-:Y:S01]  /*51d0*/  IMAD.U32 R8, RZ, RZ, UR6 ;  /* 0x00000006ff087e24 */ /* 0x000fe2000f8e00ff */
[----:B------:R-:W-:Y:S02]  /*51e0*/  USEL UR6, UR5, URZ, UP0 ;  /* 0x000000ff05067287 */ /* 0x000fe40008000000 */
[----:B------:R-:W-:Y:S01]  /*51f0*/  VOTEU.ALL UP0, P1 ;  /* 0x0000000000ff7886 */ /* 0x000fe20000800000 */
[----:B------:R-:W-:Y:S02]  /*5200*/  @!P1 R2UR UR19, R9 ;  /* 0x00000000091392ca */ /* 0x000fe400000e0000 */
[----:B------:R-:W-:Y:S02]  /*5210*/  @!P1 R2UR UR18, R8 ;  /* 0x00000000081292ca */ /* 0x000fe400000e0000 */
[----:B------:R-:W-:Y:S01]  /*5220*/  @!UP0 ULEA UR5, UR12, UR24, 0xc ;  /* 0x000000180c058291 */ /* 0x000fe2000f8e60ff */
[----:B------:R-:W-:Y:S02]  /*5230*/  LOP3.LUT R15, R15, UR7, RZ, 0x3c, !PT ;  /* 0x000000070f0f7c12 */ /* 0x000fe4000f8e3cff */
[----:B------:R-:W-:Y:S01]  /*5240*/  UMOV UR12, UR36 ;  /* 0x00000024000c7c82 */ /* 0x000fe20008000000 */
[----:B------:R-:W-:Y:S01]  /*5250*/  @!UP0 UIADD3 UR8, UPT, UPT, UR5, 0x200, URZ ;  /* 0x0000020005088890 */ /* 0x000fe2000fffe0ff */
[----:B------:R-:W-:Y:S01]  /*5260*/  SHF.L.U32 R0, R15, 0x1f, RZ ;  /* 0x0000001f0f007819 */ /* 0x000fe200000006ff */
[----:B------:R-:W-:Y:S01]  /*5270*/  VOTEU.ALL UP0, P1 ;  /* 0x0000000000ff7886 */ /* 0x000fe20000800000 */
[----:B------:R-:W-:Y:S06]  /*5280*/  ULEA UR5, UR6, UR24, 0x3 ;  /* 0x0000001806057291 */ /* 0x000fec000f8e18ff */
[----:B------:R1:W-:Y:S01]  /*5290*/  @!UP0 UTMALDG.3D [UR8], [UR18], desc[UR22] ;  /* 0x00001608120085b4 */ /* 0x0003e20008011000 */
[----:B------:R1:W-:Y:S01]  /*52a0*/  @!P1 SYNCS.ARRIVE.TRANS64.RED.A0TR RZ, [UR4+0xd0], R6 ;  /* 0x0000d006ffff99a7 */ /* 0x0003e20008300404 */
[----:B------:R-:W-:Y:S01]  /*52b0*/  SYNCS.ARRIVE.TRANS64.RED.A1T0 RZ, [UR20], RZ ;  /* 0x000000ffffff79a7 */ /* 0x000fe20008100414 */
[----:B------:R-:W3:Y:S02]  /*52c0*/  SYNCS.PHASECHK.TRANS64.TRYWAIT P0, [UR5+0xe8], R0 ;  /* 0x0000e800ff0075a7 */ /* 0x000ee40008001105 */
[----:B-1-3--:R-:W-:Y:S05]  /*52d0*/  @!P0 BRA `(.L_x_92) ;  /* 0x0000003400648947 */ /* 0x00afea0003800000 */
.L_x_182:
[----:B------:R-:W-:Y:S01]  /*52e0*/  UIADD3 UR9, UPT, UPT, UR5, 0xd0, URZ ;  /* 0x000000d005097890 */ /* 0x000fe2000fffe0ff */
[----:B-1----:R-:W-:Y:S01]  /*52f0*/  @!P1 IADD3 R6, P0, PT, R16, 0x580, RZ ;  /* 0x0000058010069810 */ /* 0x002fe20007f1e0ff */
[----:B------:R-:W-:Y:S01]  /*5300*/  UPLOP3.LUT UP3, UPT, UPT, UPT, UPT, 0x80, 0x8 ;  /* 0x000000000008789c */ /* 0x000fe20003f6f070 */
[----:B------:R-:W-:Y:S01]  /*5310*/  R2UR UR23, R51 ;  /* 0x00000000331772ca */ /* 0x000fe200000e0000 */
[----:B------:R-:W-:Y:S01]  /*5320*/  UMOV UR20, 0x0 ;  /* 0x0000000000147882 */ /* 0x000fe20000000000 */
[----:B------:R-:W-:Y:S01]  /*5330*/  @!P1 R2UR UR7, R6 ;  /* 0x00000000060792ca */ /* 0x000fe200000e0000 */
[----:B------:R-:W-:Y:S01]  /*5340*/  @!P1 IMAD.X R0, RZ, RZ, R17, P0 ;  /* 0x000000ffff009224 */ /* 0x000fe200000e0611 */
[----:B------:R-:W-:Y:S01]  /*5350*/  UMOV UR21, 0x10000000 ;  /* 0x1000000000157882 */ /* 0x000fe20000000000 */
[----:B------:R-:W-:Y:S01]  /*5360*/  UMOV UR12, UR36 ;  /* 0x00000024000c7c82 */ /* 0x000fe20008000000 */
[----:B------:R-:W-:Y:S01]  /*5370*/  VOTEU.ALL UP0, P1 ;  /* 0x0000000000ff7886 */ /* 0x000fe20000800000 */
[----:B------:R-:W-:Y:S01]  /*5380*/  R2UR UR22, R52 ;  /* 0x00000000341672ca */ /* 0x000fe200000e0000 */
[----:B------:R-:W-:Y:S01]  /*5390*/  UMOV UR36, UR25 ;  /* 0x0000001900247c82 */ /* 0x000fe20008000000 */
[----:B------:R-:W-:Y:S02]  /*53a0*/  @!P1 R2UR UR4, R0 ;  /* 0x00000000000492ca */ /* 0x000fe400000e0000 */
[----:B------:R-:W-:Y:S01]  /*53b0*/  @!UP0 UIADD3 UR10, UPT, UPT, UR10, 0x20, URZ ;  /* 0x000000200a0a8890 */ /* 0x000fe2000fffe0ff */
[C---:B------:R-:W-:Y:S01]  /*53c0*/  ISETP.NE.AND P0, PT, R14.reuse, 0x2, PT ;  /* 0x000000020e00780c */ /* 0x040fe20003f05270 */
[----:B------:R-:W-:Y:S02]  /*53d0*/  UIADD3 UR32, UPT, UPT, UR13, UR23, URZ ;  /* 0x000000170d207290 */ /* 0x000fe4000fffe0ff */
[----:B------:R-:W-:Y:S01]  /*53e0*/  IMAD.U32 R8, RZ, RZ, UR7 ;  /* 0x00000007ff087e24 */ /* 0x000fe2000f8e00ff */
[----:B------:R-:W-:Y:S02]  /*53f0*/  SEL R0, RZ, 0x1, P0 ;  /* 0x00000001ff007807 */ /* 0x000fe40000000000 */
[----:B------:R-:W-:Y:S02]  /*5400*/  SEL R14, R14, RZ, P0 ;  /* 0x000000ff0e0e7207 */ /* 0x000fe40000000000 */
[----:B------:R-:W-:Y:S01]  /*5410*/  @!P1 R2UR UR18, R8 ;  /* 0x00000000081292ca */ /* 0x000fe200000e0000 */
[----:B------:R-:W-:Y:S01]  /*5420*/  UIADD3 UR29, UPT, UPT, UR14, UR22, URZ ;  /* 0x000000160e1d7290 */ /* 0x000fe2000fffe0ff */
[----:B------:R-:W-:Y:S01]  /*5430*/  IMAD.U32 R9, RZ, RZ, UR4 ;  /* 0x00000004ff097e24 */ /* 0x000fe2000f8e00ff */
[----:B------:R-:W-:Y:S01]  /*5440*/  @!UP0 ULEA UR4, UR6, UR24, 0xc ;  /* 0x0000001806048291 */ /* 0x000fe2000f8e60ff */
[----:B------:R-:W-:Y:S03]  /*5450*/  LOP3.LUT R13, R13, R0, RZ, 0x3c, !PT ;  /* 0x000000000d0d7212 */ /* 0x000fe600078e3cff */
[----:B------:R-:W-:Y:S01]  /*5460*/  @!P1 R2UR UR19, R9 ;  /* 0x00000000091392ca */ /* 0x000fe200000e0000 */
[----:B------:R-:W-:Y:S01]  /*5470*/  @!UP0 UIADD3 UR8, UPT, UPT, UR4, 0x200, URZ ;  /* 0x0000020004088890 */ /* 0x000fe2000fffe0ff */
[----:B------:R-:W-:Y:S01]  /*5480*/  VOTEU.ALL UP0, P1 ;  /* 0x0000000000ff7886 */ /* 0x000fe20000800000 */
[----:B------:R-:W-:Y:S10]  /*5490*/  UPRMT UR4, UR54, 0x654, UR9 ;  /* 0x0000065436047896 */ /* 0x000ff40008000009 */
[----:B------:R1:W-:Y:S01]  /*54a0*/  @!UP0 UTMALDG.3D [UR8], [UR18], desc[UR20] ;  /* 0x00001408120085b4 */ /* 0x0003e20008011000 */
[----:B------:R3:W-:Y:S01]  /*54b0*/  @!P1 SYNCS.ARRIVE.TRANS64.RED.A0TR RZ, [UR5+0xd0], R7 ;  /* 0x0000d007ffff99a7 */ /* 0x0007e20008300405 */
[----:B------:R-:W-:Y:S01]  /*54c0*/  SYNCS.ARRIVE.TRANS64.RED.A1T0 RZ, [UR4], RZ ;  /* 0x000000ffffff79a7 */ /* 0x000fe20008100404 */
[----:B------:R-:W-:Y:S04]  /*54d0*/  UIADD3 UR4, UPT, UPT, UR6, 0x1, URZ ;  /* 0x0000000106047890 */ /* 0x000fe8000fffe0ff */
[----:B------:R-:W-:Y:S04]  /*54e0*/  UISETP.NE.AND UP0, UPT, UR4, 0x3, UPT ;  /* 0x000000030400788c */ /* 0x000fe8000bf05270 */
[----:B------:R-:W-:Y:S06]  /*54f0*/  USEL UR5, URZ, 0x1, UP0 ;  /* 0x00000001ff057887 */ /* 0x000fec0008000000 */
[----:B------:R-:W-:Y:S01]  /*5500*/  LOP3.LUT R15, R15, UR5, RZ, 0x3c, !PT ;  /* 0x000000050f0f7c12 */ /* 0x000fe2000f8e3cff */
[----:B-1----:R-:W-:Y:S01]  /*5510*/  USEL UR12, UR4, URZ, UP0 ;  /* 0x000000ff040c7287 */ /* 0x002fe20008000000 */
[----:B------:R-:W-:Y:S11]  /*5520*/  BRA.U UP1, `(.L_x_93) ;  /* 0xfffffff101f07547 */ /* 0x000ff6000b83ffff */
[----:B------:R-:W-:Y:S01]  /*5530*/  UIADD3 UR24, UPT, UPT, UR24, 0xe8, URZ ;  /* 0x000000e818187890 */ /* 0x000fe2000fffe0ff */
[----:B------:R-:W-:-:S03]  /*5540*/  SHF.L.U32 R2, R15, 0x1f, RZ ;  /* 0x0000001f0f027819 */ /* 0x000fc600000006ff */
[----:B------:R-:W-:-:S09]  /*5550*/  ULEA UR4, UR12, UR24, 0x3 ;  /* 0x000000180c047291 */ /* 0x000fd2000f8e18ff */
[----:B------:R-:W1:Y:S02]  /*5560*/  SYNCS.PHASECHK.TRANS64.TRYWAIT P0, [UR4], R2 ;  /* 0x00000002ff0075a7 */ /* 0x000e640008001104 */
[----:B-1----:R-:W-:Y:S05]  /*5570*/  @!P0 BRA `(.L_x_94) ;  /* 0x0000003000d48947 */ /* 0x002fea0003800000 */
.L_x_184:
        /* <DEDUP_REMOVED lines=9> */
.L_x_186:
[----:B------:R-:W-:-:S04]  /*5610*/  UIADD3 UR4, UPT, UPT, UR4, 0x1, URZ ;  /* 0x0000000104047890 */ /* 0x000fc8000fffe0ff */
[----:B------:R-:W-:-:S04]  /*5620*/  UISETP.NE.AND UP0, UPT, UR4, 0x3, UPT ;  /* 0x000000030400788c */ /* 0x000fc8000bf05270 */
[----:B------:R-:W-:Y:S02]  /*5630*/  USEL UR5, URZ, 0x1, UP0 ;  /* 0x00000001ff057887 */ /* 0x000fe40008000000 */
[----:B------:R-:W-:-:S04]  /*5640*/  USEL UR4, UR4, URZ, UP0 ;  /* 0x000000ff04047287 */ /* 0x000fc80008000000 */
[----:B------:R-:W-:Y:S01]  /*5650*/  ULEA UR4, UR4, UR24, 0x3 ;  /* 0x0000001804047291 */ /* 0x000fe2000f8e18ff */
[----:B-1----:R-:W-:-:S04]  /*5660*/  LOP3.LUT R2, R15, UR5, RZ, 0x3c, !PT ;  /* 0x000000050f027c12 */ /* 0x002fc8000f8e3cff */
[----:B------:R-:W-:Y:S01]  /*5670*/  SHF.L.U32 R2, R2, 0x1f, RZ ;  /* 0x0000001f02027819 */ /* 0x000fe200000006ff */
[----:B------:R-:W-:-:S07]  /*5680*/  IMAD.U32 R0, RZ, RZ, UR4 ;  /* 0x00000004ff007e24 */ /* 0x000fce000f8e00ff */
.L_x_96:
[----:B-1----:R1:W4:Y:S02]  /*5690*/  SYNCS.PHASECHK.TRANS64.TRYWAIT P0, [R0+URZ], R2 ;  /* 0x00000002000075a7 */ /* 0x00232400080011ff */
[----:B----4-:R-:W-:Y:S05]  /*56a0*/  @!P0 NANOSLEEP.SYNCS 0x989680 ;  /* 0x009896800000895d */ /* 0x010fea0003900000 */
[----:B------:R-:W4:Y:S02]  /*56b0*/  @!P0 SYNCS.PHASECHK.TRANS64 P0, [R0+URZ], R2 ;  /* 0x00000002000085a7 */ /* 0x000f2400080010ff */
[----:B--2-4-:R-:W-:Y:S05]  /*56c0*/  @P0 EXIT ;  /* 0x000000000000094d */ /* 0x014fea0003800000 */
[----:B------:R-:W-:Y:S05]  /*56d0*/  BRA `(.L_x_96) ;  /* 0xfffffffc00ec7947 */ /* 0x000fea000383ffff */
.L_x_84:
[----:B------:R-:W-:-:S06]  /*56e0*/  UISETP.GE.AND UP0, UPT, UR20, 0x4, UPT ;  /* 0x000000041400788c */ /* 0x000fcc000bf06270 */
[----:B------:R-:W-:-:S13]  /*56f0*/  PLOP3.LUT P0, PT, PT, PT, UP0, 0x80, 0x8 ;  /* 0x000000000008781c */ /* 0x000fda0003f0f008 */
[----:B-1----:R-:W-:Y:S05]  /*5700*/  @!P0 EXIT ;  /* 0x000000000000894d */ /* 0x002fea0003800000 */
[----:B------:R-:W-:Y:S01]  /*5710*/  BAR.SYNC.DEFER_BLOCKING 0x6, 0xa0 ;  /* 0x0182800000007b1d */ /* 0x000fe20000010000 */
[C---:B------:R-:W-:Y:S01]  /*5720*/  IMAD.SHL.U32 R5, R58.reuse, 0x20, RZ ;  /* 0x000000203a057824 */ /* 0x040fe200078e00ff */
[----:B------:R-:W-:Y:S01]  /*5730*/  SHF.R.U32.HI R6, RZ, 0x1, R58 ;  /* 0x00000001ff067819 */ /* 0x000fe2000001163a */
[C---:B------:R-:W-:Y:S01]  /*5740*/  IMAD.SHL.U32 R4, R58.reuse, 0x10, RZ ;  /* 0x000000103a047824 */ /* 0x040fe200078e00ff */
[C---:B------:R-:W-:Y:S01]  /*5750*/  LOP3.LUT P0, RZ, R58.reuse, 0x4, RZ, 0xc0, !PT ;  /* 0x000000043aff7812 */ /* 0x040fe2000780c0ff */
[C---:B------:R-:W-:Y:S01]  /*5760*/  IMAD.U32 R23, R58.reuse, 0x10000, RZ ;  /* 0x000100003a177824 */ /* 0x040fe200078e00ff */
[----:B------:R-:W-:Y:S02]  /*5770*/  UMOV UR44, 0x400 ;  /* 0x00000400002c7882 */ /* 0x000fe40000000000 */
[----:B------:R-:W1:Y:S01]  /*5780*/  LDC.64 R44, c[0x0][0x888] ;  /* 0x00022200ff2c7b82 */ /* 0x000e620000000a00 */
[----:B------:R-:W-:Y:S01]  /*5790*/  ULEA UR44, UR54, UR44, 0x18 ;  /* 0x0000002c362c7291 */ /* 0x000fe2000f8ec0ff */
[----:B------:R-:W-:Y:S01]  /*57a0*/  LOP3.LUT R7, R5, 0xc0, RZ, 0xc0, !PT ;  /* 0x000000c005077812 */ /* 0x000fe200078ec0ff */
[----:B------:R-:W-:Y:S01]  /*57b0*/  IMAD.SHL.U32 R48, R58, 0x4, RZ ;  /* 0x000000043a307824 */ /* 0x000fe200078e00ff */
[----:B------:R-:W-:Y:S01]  /*57c0*/  LOP3.LUT R4, R4, 0x600, RZ, 0xc0, !PT ;  /* 0x0000060004047812 */ /* 0x000fe200078ec0ff */
[----:B------:R-:W-:Y:S01]  /*57d0*/  UIADD3 UR4, UPT, UPT, UR44, 0x200, URZ ;  /* 0x000002002c047890 */ /* 0x000fe2000fffe0ff */
[----:B------:R-:W-:Y:S01]  /*57e0*/  LOP3.LUT R6, R7, 0x8, R6, 0xf8, !PT ;  /* 0x0000000807067812 */ /* 0x000fe200078ef806 */
[----:B------:R-:W-:Y:S01]  /*57f0*/  IMAD.MOV.U32 R57, RZ, RZ, 0x10 ;  /* 0x00000010ff397424 */ /* 0x000fe200078e00ff */
[----:B------:R-:W2:Y:S01]  /*5800*/  LDC.64 R46, c[0x0][0x890] ;  /* 0x00022400ff2e7b82 */ /* 0x000ea20000000a00 */
[--C-:B------:R-:W-:Y:S01]  /*5810*/  LOP3.LUT R4, R4, 0x20, R5.reuse, 0xf8, !PT ;  /* 0x0000002004047812 */ /* 0x100fe200078ef805 */
[----:B------:R-:W-:Y:S01]  /*5820*/  IMAD.MOV.U32 R22, RZ, RZ, RZ ;  /* 0x000000ffff167224 */ /* 0x000fe200078e00ff */
[----:B------:R-:W-:Y:S01]  /*5830*/  LOP3.LUT R23, R23, 0x600000, RZ, 0xc0, !PT ;  /* 0x0060000017177812 */ /* 0x000fe200078ec0ff */
[----:B------:R-:W-:Y:S01]  /*5840*/  IMAD.MOV.U32 R56, RZ, RZ, RZ ;  /* 0x000000ffff387224 */ /* 0x000fe200078e00ff */
[----:B------:R-:W-:Y:S01]  /*5850*/  LOP3.LUT R48, R6, 0x18, R48, 0x78, !PT ;  /* 0x0000001806307812 */ /* 0x000fe200078e7830 */
[----:B------:R-:W-:Y:S01]  /*5860*/  IMAD.U32 R60, RZ, RZ, UR4 ;  /* 0x00000004ff3c7e24 */ /* 0x000fe2000f8e00ff */
[----:B------:R-:W-:Y:S01]  /*5870*/  LOP3.LUT R4, R4, 0x100, R5, 0xf8, !PT ;  /* 0x0000010004047812 */ /* 0x000fe200078ef805 */
[----:B------:R-:W3:Y:S01]  /*5880*/  LDC.64 R42, c[0x0][0x8b0] ;  /* 0x00022c00ff2a7b82 */ /* 0x000ee20000000a00 */
[----:B------:R-:W4:Y:S01]  /*5890*/  LDS R0, [UR44+0x1c0] ;  /* 0x0001c02cff007984 */ /* 0x000f220008000800 */
[----:B------:R-:W-:-:S02]  /*58a0*/  LOP3.LUT R58, R58, 0x60, RZ, 0xc0, !PT ;  /* 0x000000603a3a7812 */ /* 0x000fc400078ec0ff */
[----:B------:R-:W-:Y:S02]  /*58b0*/  CS2R R54, SRZ ;  /* 0x0000000000367805 */ /* 0x000fe4000001ff00 */
[----:B------:R-:W-:Y:S01]  /*58c0*/  LOP3.LUT R48, R4, R48, RZ, 0xfc, !PT ;  /* 0x0000003004307212 */ /* 0x000fe200078efcff */
[----:B------:R-:W1:Y:S01]  /*58d0*/  LDCU UR63, c[0x0][0x370] ;  /* 0x00006e00ff3f77ac */ /* 0x000e620008000800 */
[----:B------:R-:W-:Y:S01]  /*58e0*/  SEL R57, R57, 0xfffffff0, !P0 ;  /* 0xfffffff039397807 */ /* 0x000fe20004000000 */
[----:B------:R-:W1:Y:S01]  /*58f0*/  LDC.64 R40, c[0x0][0x8a8] ;  /* 0x00022a00ff287b82 */ /* 0x000e620000000a00 */
[----:B------:R-:W1:Y:S01]  /*5900*/  LDCU UR41, c[0x0][0xb0c] ;  /* 0x00016180ff2977ac */ /* 0x000e620008000800 */
[----:B------:R-:W1:Y:S01]  /*5910*/  LDCU UR39, c[0x0][0xb30] ;  /* 0x00016600ff2777ac */ /* 0x000e620008000800 */
[----:B------:R-:W1:Y:S01]  /*5920*/  LDCU.64 UR60, c[0x0][0x888] ;  /* 0x00011100ff3c77ac */ /* 0x000e620008000a00 */
[----:B------:R-:W1:Y:S01]  /*5930*/  LDCU.64 UR42, c[0x0][0xb28] ;  /* 0x00016500ff2a77ac */ /* 0x000e620008000a00 */
[----:B------:R-:W1:Y:S01]  /*5940*/  LDCU.128 UR56, c[0x0][0xb10] ;  /* 0x00016200ff3877ac */ /* 0x000e620008000c00 */
[----:B------:R-:W1:Y:S01]  /*5950*/  LDCU UR62, c[0x0][0x374] ;  /* 0x00006e80ff3e77ac */ /* 0x000e620008000800 */
[----:B------:R-:W-:Y:S01]  /*5960*/  UMOV UR55, 0x1 ;  /* 0x0000000100377882 */ /* 0x000fe20000000000 */
[----:B------:R-:W-:Y:S01]  /*5970*/  UMOV UR46, URZ ;  /* 0x000000ff002e7c82 */ /* 0x000fe20008000000 */
[----:B------:R-:W-:Y:S01]  /*5980*/  UMOV UR53, URZ ;  /* 0x000000ff00357c82 */ /* 0x000fe20008000000 */
[----:B------:R-:W-:Y:S01]  /*5990*/  UMOV UR52, URZ ;  /* 0x000000ff00347c82 */ /* 0x000fe20008000000 */
[----:B--2-4-:R-:W-:-:S07]  /*59a0*/  IMAD.IADD R23, R0, 0x1, R23 ;  /* 0x0000000100177824 */ /* 0x014fce00078e0217 */
.L_x_127:
[C---:B------:R-:W-:Y:S02]  /*59b0*/  LEA R0, R54.reuse, UR44, 0x3 ;  /* 0x0000002c36007c11 */ /* 0x040fe4000f8e18ff */
[----:B------:R-:W-:Y:S02]  /*59c0*/  SHF.L.U32 R2, R55, 0x1f, RZ ;  /* 0x0000001f37027819 */ /* 0x000fe400000006ff */
[----:B-1----:R-:W-:Y:S02]  /*59d0*/  LEA R4, R54, UR44, 0x4 ;  /* 0x0000002c36047c11 */ /* 0x002fe4000f8e20ff */
[----:B------:R-:W2:Y:S02]  /*59e0*/  SYNCS.PHASECHK.TRANS64.TRYWAIT P0, [R0+URZ+0x110], R2 ;  /* 0x00011002000075a7 */ /* 0x000ea400080011ff */
[----:B--2---:R-:W-:Y:S05]  /*59f0*/  @!P0 BRA `(.L_x_97) ;  /* 0x0000002c00e48947 */ /* 0x004fea0003800000 */
.L_x_187:
[----:B------:R-:W-:Y:S01]  /*5a00*/  R2UR UR7, R59 ;  /* 0x000000003b0772ca */ /* 0x000fe200000e0000 */
[----:B------:R-:W4:Y:S01]  /*5a10*/  LDS.128 R4, [R4+0x1a0] ;  /* 0x0001a00004047984 */ /* 0x000f220000000c00 */
[----:B--2---:R-:W-:Y:S01]  /*5a20*/  VIADD R0, R0, 0x120 ;  /* 0x0000012000007836 */ /* 0x004fe20000000000 */
[----:B------:R-:W-:Y:S04]  /*5a30*/  UISETP.GE.AND UP0, UPT, UR40, 0x1, UPT ;  /* 0x000000012800788c */ /* 0x000fe8000bf06270 */
[----:B------:R-:W-:Y:S01]  /*5a40*/  PRMT R0, RZ, 0x654, R0 ;  /* 0x00000654ff007816 */ /* 0x000fe20000000000 */
[----:B------:R-:W-:Y:S01]  /*5a50*/  @!PT LDS RZ, [RZ] ;  /* 0x00000000fffff984 */ /* 0x000fe20000000800 */
[----:B------:R-:W-:Y:S01]  /*5a60*/  @!PT LDS RZ, [RZ] ;  /* 0x00000000fffff984 */ /* 0x000fe20000000800 */
[----:B------:R-:W-:Y:S01]  /*5a70*/  @!PT LDS RZ, [RZ] ;  /* 0x00000000fffff984 */ /* 0x000fe20000000800 */
[----:B------:R-:W-:Y:S01]  /*5a80*/  @!PT LDS RZ, [RZ] ;  /* 0x00000000fffff984 */ /* 0x000fe20000000800 */
[----:B------:R2:W-:Y:S06]  /*5a90*/  MEMBAR.ALL.CTA ;  /* 0x0000000000007992 */ /* 0x0005ec0000008000 */
[----:B--2---:R-:W2:Y:S02]  /*5aa0*/  FENCE.VIEW.ASYNC.S ;  /* 0x00000000000073c6 */ /* 0x004ea40000000000 */
[----:B--2---:R2:W-:Y:S01]  /*5ab0*/  SYNCS.ARRIVE.TRANS64.RED.A1T0 RZ, [R0+URZ], RZ ;  /* 0x000000ff00ff79a7 */ /* 0x0045e200081004ff */
[----:B----4-:R-:W-:Y:S11]  /*5ac0*/  LOP3.LUT P0, RZ, R6, 0x1, RZ, 0xc0, !PT ;  /* 0x0000000106ff7812 */ /* 0x010ff6000780c0ff */
[----:B------:R-:W-:Y:S02]  /*5ad0*/  @!UPT UIADD3 URZ, UPT, UPT, URZ, URZ, URZ ;  /* 0x000000fffffff290 */ /* 0x000fe4000fffe0ff */
[----:B------:R-:W-:Y:S01]  /*5ae0*/  VOTEU.ANY UP1, P0 ;  /* 0x0000000000ff7886 */ /* 0x000fe20000020100 */
[----:B------:R-:W-:Y:S01]  /*5af0*/  PLOP3.LUT P0, PT, PT, PT, UP1, 0x80, 0x8 ;  /* 0x000000000008781c */ /* 0x000fe20003f0f018 */
[----:B------:R-:W-:Y:S06]  /*5b00*/  UP2UR UR4, UPR, URZ, 0x2 ;  /* 0x00000002ff047883 */ /* 0x000fec0008000000 */
[----:B------:R-:W-:Y:S06]  /*5b10*/  IMAD.U32 R61, RZ, RZ, UR4 ;  /* 0x00000004ff3d7e24 */ /* 0x000fec000f8e00ff */
[----:B------:R-:W-:Y:S02]  /*5b20*/  @P0 SHF.R.U32.HI R2, RZ, 0x10, R5 ;  /* 0x00000010ff020819 */ /* 0x000fe40000011605 */
[----:B------:R-:W-:Y:S02]  /*5b30*/  @P0 MOV R3, R4 ;  /* 0x0000000400030202 */ /* 0x000fe40000000f00 */
[----:B------:R-:W-:Y:S02]  /*5b40*/  @P0 R2UR UR4, R2 ;  /* 0x00000000020402ca */ /* 0x000fe400000e0000 */
[----:B------:R-:W-:Y:S02]  /*5b50*/  @P0 LOP3.LUT R4, R5, 0xffff, RZ, 0xc0, !PT ;  /* 0x0000ffff05040812 */ /* 0x000fe400078ec0ff */
[----:B------:R-:W-:Y:S02]  /*5b60*/  @P0 R2UR UR6, R3 ;  /* 0x00000000030602ca */ /* 0x000fe400000e0000 */
[----:B------:R-:W-:Y:S07]  /*5b70*/  @P0 R2UR UR5, R4 ;  /* 0x00000000040502ca */ /* 0x000fee00000e0000 */
[----:B------:R-:W-:Y:S02]  /*5b80*/  @UP1 UMOV UR7, UR4 ;  /* 0x0000000400071c82 */ /* 0x000fe40008000000 */
[----:B------:R-:W-:Y:S02]  /*5b90*/  IMAD.U32 R59, RZ, RZ, UR7 ;  /* 0x00000007ff3b7e24 */ /* 0x000fe4000f8e00ff */
[----:B------:R-:W-:Y:S02]  /*5ba0*/  @UP1 UMOV UR38, UR6 ;  /* 0x0000000600261c82 */ /* 0x000fe40008000000 */
[----:B------:R-:W-:Y:S01]  /*5bb0*/  @UP1 UMOV UR37, UR5 ;  /* 0x0000000500251c82 */ /* 0x000fe20008000000 */
[----:B--2---:R-:W-:Y:S05]  /*5bc0*/  BRA.U !UP0, `(.L_x_98) ;  /* 0x0000000108cc7547 */ /* 0x004fea000b800000 */
[----:B------:R-:W2:Y:S01]  /*5bd0*/  LDCU UR12, c[0x0][0xb20] ;  /* 0x00016400ff0c77ac */ /* 0x000ea20008000800 */
[----:B-1----:R-:W-:Y:S02]  /*5be0*/  UIMAD.WIDE.U32 UR4, UR62, UR59, URZ ;  /* 0x0000003b3e0472a5 */ /* 0x002fe4000f8e00ff */
[----:B------:R-:W-:Y:S02]  /*5bf0*/  UIMAD.WIDE.U32 UR6, UR63, UR56, URZ ;  /* 0x000000383f0672a5 */ /* 0x000fe4000f8e00ff */
[----:B------:R-:W-:Y:S02]  /*5c00*/  UISETP.NE.AND UP0, UPT, UR58, 0x1, UPT ;  /* 0x000000013a00788c */ /* 0x000fe4000bf05270 */
[----:B------:R-:W-:Y:S02]  /*5c10*/  UIMAD.WIDE.U32 UR8, UR37, UR59, URZ ;  /* 0x0000003b250872a5 */ /* 0x000fe4000f8e00ff */
[----:B------:R-:W-:Y:S02]  /*5c20*/  UIMAD.WIDE.U32 UR10, UR38, UR56, URZ ;  /* 0x00000038260a72a5 */ /* 0x000fe4000f8e00ff */
[----:B------:R-:W-:Y:S02]  /*5c30*/  UISETP.NE.AND UP1, UPT, UR41, 0x1, UPT ;  /* 0x000000012900788c */ /* 0x000fe4000bf25270 */
[----:B------:R-:W-:Y:S01]  /*5c40*/  UISETP.NE.AND UP2, UPT, UR40, 0x1, UPT ;  /* 0x000000012800788c */ /* 0x000fe2000bf45270 */
[----:B------:R-:W-:Y:S02]  /*5c50*/  UMOV UR4, UR5 ;  /* 0x0000000500047c82 */ /* 0x000fe40008000000 */
[----:B--2---:R-:W-:Y:S03]  /*5c60*/  USHF.R.U32.HI UR5, URZ, UR12, UR4 ;  /* 0x0000000cff057299 */ /* 0x004fe60008011604 */
[----:B------:R-:W-:Y:S02]  /*5c70*/  UMOV UR4, UR7 ;  /* 0x0000000700047c82 */ /* 0x000fe40008000000 */
[----:B------:R-:W-:Y:S02]  /*5c80*/  USHF.R.U32.HI UR7, URZ, UR57, UR4 ;  /* 0x00000039ff077299 */ /* 0x000fe40008011604 */
[----:B------:R-:W-:Y:S02]  /*5c90*/  USEL UR4, UR62, UR5, !UP0 ;  /* 0x000000053e047287 */ /* 0x000fe4000c000000 */
[----:B------:R-:W-:Y:S01]  /*5ca0*/  USEL UR7, UR63, UR7, !UP1 ;  /* 0x000000073f077287 */ /* 0x000fe2000c800000 */
[----:B------:R-:W-:Y:S01]  /*5cb0*/  UMOV UR5, UR9 ;  /* 0x0000000900057c82 */ /* 0x000fe20008000000 */
[----:B------:R-:W-:Y:S02]  /*5cc0*/  UIMAD.WIDE.U32 UR8, UR4, UR42, URZ ;  /* 0x0000002a040872a5 */ /* 0x000fe4000f8e00ff */
[----:B------:R-:W-:Y:S03]  /*5cd0*/  USHF.R.U32.HI UR6, URZ, UR12, UR5 ;  /* 0x0000000cff067299 */ /* 0x000fe60008011605 */
[----:B------:R-:W-:Y:S01]  /*5ce0*/  UMOV UR5, UR11 ;  /* 0x0000000b00057c82 */ /* 0x000fe20008000000 */
[----:B------:R-:W-:Y:S02]  /*5cf0*/  UIMAD.WIDE.U32 UR10, UR7, UR42, URZ ;  /* 0x0000002a070a72a5 */ /* 0x000fe4000f8e00ff */
[----:B------:R-:W-:Y:S02]  /*5d00*/  USHF.R.U32.HI UR12, URZ, UR57, UR5 ;  /* 0x00000039ff0c7299 */ /* 0x000fe40008011605 */
[----:B------:R-:W-:Y:S01]  /*5d10*/  USEL UR6, UR37, UR6, !UP0 ;  /* 0x0000000625067287 */ /* 0x000fe2000c000000 */
[----:B------:R-:W-:Y:S02]  /*5d20*/  UMOV UR5, UR9 ;  /* 0x0000000900057c82 */ /* 0x000fe40008000000 */
[----:B------:R-:W-:Y:S01]  /*5d30*/  UMOV UR10, UR11 ;  /* 0x0000000b000a7c82 */ /* 0x000fe20008000000 */
[----:B------:R-:W-:Y:S02]  /*5d40*/  @UP2 USHF.R.U32.HI UR4, URZ, UR43, UR5 ;  /* 0x0000002bff042299 */ /* 0x000fe40008011605 */
[----:B------:R-:W-:Y:S02]  /*5d50*/  @UP2 USHF.R.U32.HI UR7, URZ, UR43, UR10 ;  /* 0x0000002bff072299 */ /* 0x000fe4000801160a */
[----:B------:R-:W-:Y:S02]  /*5d60*/  UIMAD UR4, UR40, UR4, URZ ;  /* 0x00000004280472a4 */ /* 0x000fe4000f8e02ff */
[----:B------:R-:W-:Y:S02]  /*5d70*/  UIMAD.WIDE.U32 UR10, UR6, UR42, URZ ;  /* 0x0000002a060a72a5 */ /* 0x000fe4000f8e00ff */
[----:B------:R-:W-:Y:S02]  /*5d80*/  USEL UR5, UR38, UR12, !UP1 ;  /* 0x0000000c26057287 */ /* 0x000fe4000c800000 */
[----:B------:R-:W-:Y:S02]  /*5d90*/  UIMAD UR8, UR40, UR7, URZ ;  /* 0x00000007280872a4 */ /* 0x000fe4000f8e02ff */
[----:B------:R-:W-:Y:S03]  /*5da0*/  UISETP.GE.AND UP0, UPT, UR6, UR4, UPT ;  /* 0x000000040600728c */ /* 0x000fe6000bf06270 */
[----:B------:R-:W-:Y:S01]  /*5db0*/  UMOV UR4, UR11 ;  /* 0x0000000b00047c82 */ /* 0x000fe20008000000 */
[----:B------:R-:W-:Y:S02]  /*5dc0*/  UISETP.GE.OR UP0, UPT, UR5, UR8, UP0 ;  /* 0x000000080500728c */ /* 0x000fe40008706670 */
[----:B------:R-:W-:Y:S02]  /*5dd0*/  USHF.R.U32.HI UR4, URZ, UR43, UR4 ;  /* 0x0000002bff047299 */ /* 0x000fe40008011604 */
[----:B------:R-:W-:Y:S02]  /*5de0*/  UIMAD.WIDE.U32 UR8, UR5, UR42, URZ ;  /* 0x0000002a050872a5 */ /* 0x000fe4000f8e00ff */
[----:B------:R-:W-:Y:S02]  /*5df0*/  USEL UR11, UR6, UR4, !UP2 ;  /* 0x00000004060b7287 */ /* 0x000fe4000d000000 */
[----:B------:R-:W-:Y:S02]  /*5e00*/  UIADD3 UR8, UPT, UPT, -UR5, URZ, URZ ;  /* 0x000000ff05087290 */ /* 0x000fe4000fffe1ff */
[----:B------:R-:W-:Y:S01]  /*5e10*/  UIADD3 UR10, UPT, UPT, -UR11, URZ, URZ ;  /* 0x000000ff0b0a7290 */ /* 0x000fe2000fffe1ff */
[----:B------:R-:W-:Y:S01]  /*5e20*/  @!UP0 UMOV UR4, UR9 ;  /* 0x0000000900048c82 */ /* 0x000fe20008000000 */
[----:B------:R-:W-:Y:S02]  /*5e30*/  UIADD3 UR9, UPT, UPT, -UR6, URZ, URZ ;  /* 0x000000ff06097290 */ /* 0x000fe4000fffe1ff */
[----:B------:R-:W-:Y:S02]  /*5e40*/  @!UP0 USHF.R.U32.HI UR4, URZ, UR43, UR4 ;  /* 0x0000002bff048299 */ /* 0x000fe40008011604 */
[----:B------:R-:W-:Y:S02]  /*5e50*/  UIMAD UR10, UR40, UR10, UR6 ;  /* 0x0000000a280a72a4 */ /* 0x000fe4000f8e0206 */
[----:B------:R-:W-:Y:S04]  /*5e60*/  @!UP0 USEL UR4, UR5, UR4, !UP2 ;  /* 0x0000000405048287 */ /* 0x000fe8000d000000 */
[----:B------:R-:W-:Y:S02]  /*5e70*/  @!UP0 UIMAD UR10, UR7, UR10, UR4 ;  /* 0x0000000a070a82a4 */ /* 0x000fe4000f8e0204 */
[----:B------:R-:W-:Y:S02]  /*5e80*/  @!UP0 UIADD3 UR11, UPT, UPT, UR11, -UR4, URZ ;  /* 0x800000040b0b8290 */ /* 0x000fe4000fffe0ff */
[----:B------:R-:W-:Y:S02]  /*5e90*/  UIMAD UR7, UR41, UR8, UR38 ;  /* 0x00000008290772a4 */ /* 0x000fe4000f8e0226 */
[----:B------:R-:W-:Y:S02]  /*5ea0*/  @!UP0 UIMAD UR6, UR11, UR40, UR5 ;  /* 0x000000280b0682a4 */ /* 0x000fe4000f8e0205 */
[----:B------:R-:W-:Y:S01]  /*5eb0*/  UIMAD UR4, UR58, UR9, UR37 ;  /* 0x000000093a0472a4 */ /* 0x000fe2000f8e0225 */
[----:B------:R-:W-:Y:S02]  /*5ec0*/  @!UP0 UMOV UR5, UR10 ;  /* 0x0000000a00058c82 */ /* 0x000fe40008000000 */
[----:B------:R-:W-:Y:S02]  /*5ed0*/  UIMAD UR38, UR5, UR41, UR7 ;  /* 0x00000029052672a4 */ /* 0x000fe4000f8e0207 */
[----:B------:R-:W-:Y:S11]  /*5ee0*/  UIMAD UR37, UR6, UR58, UR4 ;  /* 0x0000003a062572a4 */ /* 0x000ff6000f8e0204 */
[----:B------:R-:W-:Y:S01]  /*5ef0*/  @!UPT UIADD3 URZ, UPT, UPT, URZ, URZ, URZ ;  /* 0x000000fffffff290 */ /* 0x000fe2000fffe0ff */
.L_x_98:
[----:B-1----:R-:W-:Y:S01]  /*5f00*/  UISETP.NE.AND UP0, UPT, UR39, 0x1, UPT ;  /* 0x000000012700788c */ /* 0x002fe2000bf05270 */
[----:B------:R-:W-:Y:S01]  /*5f10*/  R2UR UR11, R60 ;  /* 0x000000003c0b72ca */ /* 0x000fe200000e0000 */
[----:B------:R-:W-:Y:S01]  /*5f20*/  USHF.L.U32 UR50, UR29, 0x6, URZ ;  /* 0x000000061d327899 */ /* 0x000fe200080006ff */
[----:B------:R-:W-:Y:S01]  /*5f30*/  IADD3 R54, PT, PT, R54, 0x1, RZ ;  /* 0x0000000136367810 */ /* 0x000fe20007ffe0ff */
[----:B------:R-:W-:Y:S07]  /*5f40*/  USHF.L.U32 UR49, UR32, 0x6, URZ ;  /* 0x0000000620317899 */ /* 0x000fee00080006ff */
[----:B------:R-:W1:Y:S01]  /*5f50*/  @!UP0 LDCU.128 UR12, c[0x0][0xb10] ;  /* 0x00016200ff0c87ac */ /* 0x000e620008000c00 */
[----:B------:R-:W2:Y:S01]  /*5f60*/  @!UP0 LDCU UR5, c[0x0][0xb0c] ;  /* 0x00016180ff0587ac */ /* 0x000ea20008000800 */
[----:B------:R-:W4:Y:S01]  /*5f70*/  @!UP0 LDCU UR10, c[0x0][0xb20] ;  /* 0x00016400ff0a87ac */ /* 0x000f220008000800 */
[----:B-1----:R-:W-:Y:S02]  /*5f80*/  UIMAD.WIDE.U32 UR8, UR38, UR12, URZ ;  /* 0x0000000c260872a5 */ /* 0x002fe4000f8e00ff */
[----:B------:R-:W-:Y:S02]  /*5f90*/  UIMAD.WIDE.U32 UR6, UR37, UR15, URZ ;  /* 0x0000000f250672a5 */ /* 0x000fe4000f8e00ff */
[----:B------:R-:W-:Y:S03]  /*5fa0*/  @!UP0 UISETP.NE.AND UP1, UPT, UR14, 0x1, UPT ;  /* 0x000000010e00888c */ /* 0x000fe6000bf25270 */
[----:B------:R-:W-:Y:S01]  /*5fb0*/  @!UP0 UMOV UR4, UR9 ;  /* 0x0000000900048c82 */ /* 0x000fe20008000000 */
[----:B--2---:R-:W-:Y:S02]  /*5fc0*/  @!UP0 UISETP.NE.AND UP2, UPT, UR5, 0x1, UPT ;  /* 0x000000010500888c */ /* 0x004fe4000bf45270 */
[----:B------:R-:W-:Y:S01]  /*5fd0*/  @!UP0 USHF.R.U32.HI UR4, URZ, UR13, UR4 ;  /* 0x0000000dff048299 */ /* 0x000fe20008011604 */
[----:B------:R-:W-:Y:S02]  /*5fe0*/  @!UP0 UMOV UR6, UR7 ;  /* 0x0000000700068c82 */ /* 0x000fe40008000000 */
[----:B----4-:R-:W-:Y:S02]  /*5ff0*/  @!UP0 USHF.R.U32.HI UR6, URZ, UR10, UR6 ;  /* 0x0000000aff068299 */ /* 0x010fe40008011606 */
[----:B------:R-:W-:Y:S02]  /*6000*/  @!UP0 USEL UR7, UR38, UR4, !UP2 ;  /* 0x0000000426078287 */ /* 0x000fe4000d000000 */
[----:B------:R-:W-:Y:S04]  /*6010*/  @!UP0 USEL UR6, UR37, UR6, !UP1 ;  /* 0x0000000625068287 */ /* 0x000fe8000c800000 */
[----:B------:R-:W-:Y:S02]  /*6020*/  @!UP0 UIADD3 UR4, UPT, UPT, -UR7, UR6, URZ ;  /* 0x0000000607048290 */ /* 0x000fe4000fffe1ff */
[----:B------:R-:W-:Y:S02]  /*6030*/  @!UP0 UIADD3 UR6, UPT, UPT, UR7, -UR6, URZ ;  /* 0x8000000607068290 */ /* 0x000fe4000fffe0ff */
[----:B------:R-:W-:Y:S02]  /*6040*/  @!UP0 UIMAD UR38, UR4, UR5, UR38 ;  /* 0x00000005042682a4 */ /* 0x000fe4000f8e0226 */
[----:B------:R-:W-:Y:S02]  /*6050*/  @!UP0 UIMAD UR37, UR6, UR14, UR37 ;  /* 0x0000000e062582a4 */ /* 0x000fe4000f8e0225 */
[----:B------:R-:W-:Y:S09]  /*6060*/  ULOP3.LUT UP0, URZ, UR11, 0x1b0, URZ, 0xc0, !UPT ;  /* 0x000001b00bff7892 */ /* 0x000ff2000f80c0ff */
[----:B------:R-:W-:Y:S05]  /*6070*/  BRA.U !UP0, `(.L_x_99) ;  /* 0x00000001087c7547 */ /* 0x000fea000b800000 */
[----:B------:R-:W1:Y:S01]  /*6080*/  LDCU.64 UR8, c[0x4][0x80] ;  /* 0x01001000ff0877ac */ /* 0x000e620008000a00 */
[----:B------:R-:W-:Y:S01]  /*6090*/  MOV R2, 0x0 ;  /* 0x0000000000027802 */ /* 0x000fe20000000f00 */
[----:B------:R-:W-:Y:S02]  /*60a0*/  HFMA2 R12, -RZ, RZ, 0, 5.9604644775390625e-08 ;  /* 0x00000001ff0c7431 */ /* 0x000fe400000001ff */
[----:B------:R-:W-:Y:S01]  /*60b0*/  IMAD.MOV.U32 R8, RZ, RZ, 0x70 ;  /* 0x00000070ff087424 */ /* 0x000fe200078e00ff */
[----:B------:R2:W4:Y:S01]  /*60c0*/  LDC.64 R14, c[0x4][R2] ;  /* 0x01000000020e7b82 */ /* 0x0005220000000a00 */
[----:B------:R-:W3:Y:S01]  /*60d0*/  LDCU.64 UR6, c[0x4][0x88] ;  /* 0x01001100ff0677ac */ /* 0x000ee20008000a00 */
[----:B------:R-:W-:Y:S01]  /*60e0*/  IMAD.MOV.U32 R13, RZ, RZ, RZ ;  /* 0x000000ffff0d7224 */ /* 0x000fe200078e00ff */
[----:B------:R-:W2:Y:S01]  /*60f0*/  LDCU.64 UR4, c[0x4][0x8] ;  /* 0x01000100ff0477ac */ /* 0x000ea20008000a00 */
[----:B-1----:R-:W-:Y:S01]  /*6100*/  MOV R5, UR9 ;  /* 0x0000000900057c02 */ /* 0x002fe20008000f00 */
[----:B------:R-:W-:Y:S01]  /*6110*/  IMAD.U32 R4, RZ, RZ, UR8 ;  /* 0x00000008ff047e24 */ /* 0x000fe2000f8e00ff */
[----:B---3--:R-:W-:Y:S01]  /*6120*/  MOV R7, UR7 ;  /* 0x0000000700077c02 */ /* 0x008fe20008000f00 */
[----:B------:R-:W-:Y:S01]  /*6130*/  IMAD.U32 R6, RZ, RZ, UR6 ;  /* 0x00000006ff067e24 */ /* 0x000fe2000f8e00ff */
[----:B--2---:R-:W-:Y:S01]  /*6140*/  MOV R11, UR5 ;  /* 0x00000005000b7c02 */ /* 0x004fe20008000f00 */
[----:B------:R-:W-:Y:S02]  /*6150*/  IMAD.U32 R10, RZ, RZ, UR4 ;  /* 0x00000004ff0a7e24 */ /* 0x000fe4000f8e00ff */
[----:B------:R-:W-:Y:S07]  /*6160*/  LEPC R20, `(.L_x_100) ;  /* 0x000000001014794e */ /* 0x000fee0000000000 */
[----:B----45:R-:W-:Y:S05]  /*6170*/  CALL.ABS.NOINC R14 ;  /* 0x000000000e007343 */ /* 0x030fea0003c00000 */
.L_x_100:
[----:B------:R-:W1:Y:S01]  /*6180*/  LDCU.64 UR8, c[0x4][0x80] ;  /* 0x01001000ff0877ac */ /* 0x000e620008000a00 */
[----:B------:R-:W2:Y:S01]  /*6190*/  LDC.64 R2, c[0x4][R2] ;  /* 0x0100000002027b82 */ /* 0x000ea20000000a00 */
[----:B------:R-:W-:Y:S02]  /*61a0*/  HFMA2 R12, -RZ, RZ, 0, 5.9604644775390625e-08 ;  /* 0x00000001ff0c7431 */ /* 0x000fe400000001ff */
[----:B------:R-:W-:Y:S02]  /*61b0*/  IMAD.MOV.U32 R8, RZ, RZ, 0x70 ;  /* 0x00000070ff087424 */ /* 0x000fe400078e00ff */
[----:B------:R-:W-:Y:S01]  /*61c0*/  IMAD.MOV.U32 R13, RZ, RZ, RZ ;  /* 0x000000ffff0d7224 */ /* 0x000fe200078e00ff */
[----:B------:R-:W3:Y:S01]  /*61d0*/  LDCU.64 UR6, c[0x4][0x88] ;  /* 0x01001100ff0677ac */ /* 0x000ee20008000a00 */
[----:B------:R-:W4:Y:S01]  /*61e0*/  LDCU.64 UR4, c[0x4][0x8] ;  /* 0x01000100ff0477ac */ /* 0x000f220008000a00 */
[----:B-1----:R-:W-:Y:S02]  /*61f0*/  MOV R4, UR8 ;  /* 0x0000000800047c02 */ /* 0x002fe40008000f00 */
[----:B------:R-:W-:Y:S02]  /*6200*/  MOV R5, UR9 ;  /* 0x0000000900057c02 */ /* 0x000fe40008000f00 */
[----:B---3--:R-:W-:Y:S01]  /*6210*/  MOV R7, UR7 ;  /* 0x0000000700077c02 */ /* 0x008fe20008000f00 */
[----:B------:R-:W-:Y:S01]  /*6220*/  IMAD.U32 R6, RZ, RZ, UR6 ;  /* 0x00000006ff067e24 */ /* 0x000fe2000f8e00ff */
[----:B----4-:R-:W-:Y:S01]  /*6230*/  MOV R11, UR5 ;  /* 0x00000005000b7c02 */ /* 0x010fe20008000f00 */
[----:B------:R-:W-:Y:S02]  /*6240*/  IMAD.U32 R10, RZ, RZ, UR4 ;  /* 0x00000004ff0a7e24 */ /* 0x000fe4000f8e00ff */
[----:B------:R-:W-:Y:S07]  /*6250*/  LEPC R20, `(.L_x_99) ;  /* 0x000000001014794e */ /* 0x000fee0000000000 */
[----:B--2---:R-:W-:Y:S05]  /*6260*/  CALL.ABS.NOINC R2 ;  /* 0x0000000002007343 */ /* 0x004fea0003c00000 */
.L_x_99:
[----:B------:R-:W-:Y:S02]  /*6270*/  ISETP.NE.U32.AND P0, PT, RZ, UR60, PT ;  /* 0x0000003cff007c0c */ /* 0x000fe4000bf05070 */
[C---:B------:R-:W-:Y:S02]  /*6280*/  ISETP.NE.U32.AND P1, PT, R46.reuse, RZ, PT ;  /* 0x000000ff2e00720c */ /* 0x040fe40003f25070 */
[----:B------:R-:W-:Y:S02]  /*6290*/  ISETP.NE.U32.AND P4, PT, R46, RZ, PT ;  /* 0x000000ff2e00720c */ /* 0x000fe40003f85070 */
[----:B------:R-:W-:Y:S02]  /*62a0*/  ISETP.NE.AND.EX P0, PT, RZ, UR61, PT, P0 ;  /* 0x0000003dff007c0c */ /* 0x000fe4000bf05300 */
[C---:B------:R-:W-:Y:S02]  /*62b0*/  ISETP.NE.AND.EX P1, PT, R47.reuse, RZ, PT, P1 ;  /* 0x000000ff2f00720c */ /* 0x040fe40003f25310 */
[----:B------:R-:W-:Y:S02]  /*62c0*/  ISETP.NE.AND.EX P4, PT, R47, RZ, P0, P4 ;  /* 0x000000ff2f00720c */ /* 0x000fe40000785340 */
[----:B---3--:R-:W-:Y:S02]  /*62d0*/  ISETP.NE.U32.AND P5, PT, R42, RZ, PT ;  /* 0x000000ff2a00720c */ /* 0x008fe40003fa5070 */
[----:B------:R-:W-:Y:S02]  /*62e0*/  ISETP.NE.U32.AND P3, PT, RZ, UR60, PT ;  /* 0x0000003cff007c0c */ /* 0x000fe4000bf65070 */
[----:B------:R-:W-:Y:S02]  /*62f0*/  PLOP3.LUT P2, PT, PT, PT, PT, 0x8, 0x80 ;  /* 0x000000000080781c */ /* 0x000fe40003f4e170 */
[----:B------:R-:W-:Y:S02]  /*6300*/  ISETP.NE.AND.EX P5, PT, R43, RZ, PT, P5 ;  /* 0x000000ff2b00720c */ /* 0x000fe40003fa5350 */
[----:B------:R-:W-:Y:S03]  /*6310*/  ISETP.NE.AND.EX P3, PT, RZ, UR61, PT, P3 ;  /* 0x0000003dff007c0c */ /* 0x000fe6000bf65330 */
[----:B------:R-:W-:Y:S01]  /*6320*/  @!P4 PLOP3.LUT P2, PT, P1, PT, PT, 0x80, 0x8 ;  /* 0x000000000008c81c */ /* 0x000fe20000f4f070 */
[----:B------:R-:W-:Y:S01]  /*6330*/  @!UPT UIADD3 URZ, UPT, UPT, URZ, URZ, URZ ;  /* 0x000000fffffff290 */ /* 0x000fe2000fffe0ff */
[----:B------:R-:W-:Y:S11]  /*6340*/  @!P1 BRA `(.L_x_101) ;  /* 0x0000000000309947 */ /* 0x000ff60003800000 */
[----:B------:R-:W-:Y:S01]  /*6350*/  ISETP.NE.U32.AND P0, PT, R44, RZ, PT ;  /* 0x000000ff2c00720c */ /* 0x000fe20003f05070 */
[----:B------:R-:W1:Y:S01]  /*6360*/  LDCU.64 UR4, c[0x0][0x358] ;  /* 0x00006b00ff0477ac */ /* 0x000e620008000a00 */
[----:B------:R-:W-:Y:S02]  /*6370*/  IMAD.MOV.U32 R49, RZ, RZ, 0x1 ;  /* 0x00000001ff317424 */ /* 0x000fe400078e00ff */
[----:B------:R-:W-:Y:S11]  /*6380*/  ISETP.NE.AND.EX P0, PT, R45, RZ, PT, P0 ;  /* 0x000000ff2d00720c */ /* 0x000ff60003f05300 */
[----:B------:R-:W-:Y:S02]  /*6390*/  @!UPT UIADD3 URZ, UPT, UPT, URZ, URZ, URZ ;  /* 0x000000fffffff290 */ /* 0x000fe4000fffe0ff */
[----:B------:R-:W2:Y:S01]  /*63a0*/  @P0 LDC.64 R2, c[0x0][0x888] ;  /* 0x00022200ff020b82 */ /* 0x000ea20000000a00 */
[----:B------:R-:W-:Y:S04]  /*63b0*/  @P0 IMAD R0, R46, UR36, RZ ;  /* 0x000000242e000c24 */ /* 0x000fe8000f8e02ff */
[----:B--2---:R-:W-:Y:S04]  /*63c0*/  @P0 IMAD.WIDE R2, R0, 0x4, R2 ;  /* 0x0000000400020825 */ /* 0x004fe800078e0202 */
[----:B------:R-:W-:Y:S01]  /*63d0*/  HFMA2 R0, -RZ, RZ, 0, 5.9604644775390625e-08 ;  /* 0x00000001ff007431 */ /* 0x000fe200000001ff */
[----:B-1---5:R1:W5:Y:S04]  /*63e0*/  @P0 LDG.E R26, desc[UR4][R2.64] ;  /* 0x00000004021a0981 */ /* 0x022368000c1e1900 */
[----:B------:R-:W-:Y:S01]  /*63f0*/  @!P0 PRMT R49, R0, 0x7610, R49 ;  /* 0x0000761000318816 */ /* 0x000fe20000000031 */
[----:B-1----:R-:W2:Y:S06]  /*6400*/  @!P0 LDC R26, c[0x0][0x880] ;  /* 0x00022000ff1a8b82 */ /* 0x002eac0000000800 */
.L_x_101:
[----:B------:R-:W-:Y:S05]  /*6410*/  @!P5 BRA `(.L_x_102) ;  /* 0x000000000024d947 */ /* 0x000fea0003800000 */
[----:B------:R-:W-:Y:S01]  /*6420*/  ISETP.NE.U32.AND P0, PT, R40, RZ, PT ;  /* 0x000000ff2800720c */ /* 0x000fe20003f05070 */
[----:B------:R-:W1:Y:S03]  /*6430*/  LDCU.64 UR4, c[0x0][0x358] ;  /* 0x00006b00ff0477ac */ /* 0x000e660008000a00 */
[----:B------:R-:W-:Y:S11]  /*6440*/  ISETP.NE.AND.EX P0, PT, R41, RZ, PT, P0 ;  /* 0x000000ff2900720c */ /* 0x000ff60003f05300 */
[----:B------:R-:W-:Y:S02]  /*6450*/  @!UPT UIADD3 URZ, UPT, UPT, URZ, URZ, URZ ;  /* 0x000000fffffff290 */ /* 0x000fe4000fffe0ff */
[----:B------:R-:W3:Y:S01]  /*6460*/  @P0 LDC.64 R2, c[0x0][0x8a8] ;  /* 0x00022a00ff020b82 */ /* 0x000ee20000000a00 */
[----:B------:R-:W-:Y:S04]  /*6470*/  @P0 IMAD R0, R42, UR36, RZ ;  /* 0x000000242a000c24 */ /* 0x000fe8000f8e02ff */
[----:B---3--:R-:W-:Y:S05]  /*6480*/  @P0 IMAD.WIDE R2, R0, 0x4, R2 ;  /* 0x0000000400020825 */ /* 0x008fea00078e0202 */
[----:B-1---5:R1:W5:Y:S02]  /*6490*/  @P0 LDG.E R24, desc[UR4][R2.64] ;  /* 0x0000000402180981 */ /* 0x022364000c1e1900 */
[----:B-1----:R-:W3:Y:S02]  /*64a0*/  @!P0 LDC R24, c[0x0][0x8a0] ;  /* 0x00022800ff188b82 */ /* 0x002ee40000000800 */
.L_x_102:
[----:B--2--5:R-:W-:Y:S01]  /*64b0*/  FSETP.NEU.AND P0, PT, R26, RZ, PT ;  /* 0x000000ff1a00720b */ /* 0x024fe20003f0d000 */
[----:B------:R-:W-:Y:S01]  /*64c0*/  IMAD.U32 R2, RZ, RZ, UR46 ;  /* 0x0000002eff027e24 */ /* 0x000fe2000f8e00ff */
[----:B------:R-:W-:Y:S01]  /*64d0*/  SEL R5, RZ, 0xffffffff, P3 ;  /* 0xffffffffff057807 */ /* 0x000fe20001800000 */
[----:B------:R-:W-:Y:S01]  /*64e0*/  ULOP3.LUT UR4, UR55, 0x1, URZ, 0x3c, !UPT ;  /* 0x0000000137047892 */ /* 0x000fe2000f8e3cff */
[----:B------:R-:W-:Y:S01]  /*64f0*/  @!P4 LOP3.LUT P3, RZ, R49, 0xff, RZ, 0xc0, !PT ;  /* 0x000000ff31ffc812 */ /* 0x000fe2000786c0ff */
[----:B------:R-:W-:Y:S01]  /*6500*/  BSSY B1, `(.L_x_103) ;  /* 0x000003c000017945 */ /* 0x000fe20003800000 */
[----:B------:R-:W-:Y:S01]  /*6510*/  @!P4 SEL R0, RZ, 0xffffffff, P0 ;  /* 0xffffffffff00c807 */ /* 0x000fe20000000000 */
[----:B------:R-:W-:Y:S01]  /*6520*/  IMAD.MOV.U32 R66, RZ, RZ, 0x1 ;  /* 0x00000001ff427424 */ /* 0x000fe200078e00ff */
[----:B------:R-:W-:Y:S01]  /*6530*/  LEA R2, R2, UR44, 0x3 ;  /* 0x0000002c02027c11 */ /* 0x000fe2000f8e18ff */
[----:B------:R-:W-:Y:S01]  /*6540*/  IMAD.U32 R64, RZ, RZ, UR4 ;  /* 0x00000004ff407e24 */ /* 0x000fe2000f8e00ff */
[----:B------:R-:W-:Y:S01]  /*6550*/  @P2 SEL R0, R5, R0, !P3 ;  /* 0x0000000005002207 */ /* 0x000fe20005800000 */
[----:B------:R-:W-:Y:S01]  /*6560*/  IMAD.U32 R65, RZ, RZ, UR46 ;  /* 0x0000002eff417e24 */ /* 0x000fe2000f8e00ff */
[----:B------:R-:W-:Y:S02]  /*6570*/  LEA R27, R22, UR44, 0x3 ;  /* 0x0000002c161b7c11 */ /* 0x000fe4000f8e18ff */
[----:B------:R-:W-:Y:S02]  /*6580*/  CS2R R38, SRZ ;  /* 0x0000000000267805 */ /* 0x000fe4000001ff00 */
[----:B------:R-:W-:Y:S02]  /*6590*/  @!P4 LOP3.LUT R0, R0, 0x1, RZ, 0xc0, !PT ;  /* 0x000000010000c812 */ /* 0x000fe400078ec0ff */
[----:B------:R-:W-:Y:S02]  /*65a0*/  CS2R R36, SRZ ;  /* 0x0000000000247805 */ /* 0x000fe4000001ff00 */
[----:B------:R-:W-:Y:S02]  /*65b0*/  SHF.L.U32 R3, R56, 0x1f, RZ ;  /* 0x0000001f38037819 */ /* 0x000fe400000006ff */
[----:B------:R-:W-:Y:S02]  /*65c0*/  CS2R R30, SRZ ;  /* 0x00000000001e7805 */ /* 0x000fe4000001ff00 */
[----:B------:R-:W-:Y:S02]  /*65d0*/  ISETP.NE.U32.OR P5, PT, R0, 0x1, P4 ;  /* 0x000000010000780c */ /* 0x000fe400027a5470 */
[----:B------:R-:W-:Y:S02]  /*65e0*/  CS2R R28, SRZ ;  /* 0x00000000001c7805 */ /* 0x000fe4000001ff00 */
[----:B------:R-:W-:Y:S02]  /*65f0*/  LEA.HI R25, R22, R22, RZ, 0x1 ;  /* 0x0000001616197211 */ /* 0x000fe400078f08ff */
[----:B------:R-:W-:Y:S02]  /*6600*/  LOP3.LUT P4, R53, R49, 0xff, RZ, 0xc0, !PT ;  /* 0x000000ff31357812 */ /* 0x000fe4000788c0ff */
[----:B------:R-:W-:Y:S02]  /*6610*/  SEL R4, RZ, 0xffffffff, P0 ;  /* 0xffffffffff047807 */ /* 0x000fe40000000000 */
[----:B------:R-:W-:Y:S02]  /*6620*/  P2R R62, PR, RZ, 0x20 ;  /* 0x00000020ff3e7803 */ /* 0x000fe40000000000 */
[----:B------:R-:W-:Y:S02]  /*6630*/  @P1 SEL R4, R5, R4, !P4 ;  /* 0x0000000405041207 */ /* 0x000fe40006000000 */
[----:B------:R-:W-:Y:S02]  /*6640*/  @P5 SHF.L.U32 R0, R64, 0x1f, RZ ;  /* 0x0000001f40005819 */ /* 0x000fe400000006ff */
[----:B------:R-:W-:Y:S02]  /*6650*/  LOP3.LUT R4, R4, 0x1, RZ, 0xc0, !PT ;  /* 0x0000000104047812 */ /* 0x000fe400078ec0ff */
[----:B------:R1:W2:Y:S02]  /*6660*/  @P5 SYNCS.PHASECHK.TRANS64.TRYWAIT P3, [R2+URZ+0xd0], R0 ;  /* 0x0000d000020055a7 */ /* 0x0002a400080611ff */
[----:B------:R-:W-:Y:S04]  /*6670*/  ISETP.NE.U32.AND P0, PT, R4, 0x1, PT ;  /* 0x000000010400780c */ /* 0x000fe80003f05070 */
[----:B------:R-:W-:Y:S01]  /*6680*/  P2R R67, PR, RZ, 0x1 ;  /* 0x00000001ff437803 */ /* 0x000fe20000000000 */
[----:B------:R4:W3:Y:S01]  /*6690*/  SYNCS.PHASECHK.TRANS64.TRYWAIT P2, [R27+URZ+0x130], R3 ;  /* 0x000130031b0075a7 */ /* 0x0008e200080411ff */
[C---:B-1----:R-:W-:Y:S01]  /*66a0*/  IMAD.SHL.U32 R0, R25.reuse, 0x20, RZ ;  /* 0x0000002019007824 */ /* 0x042fe200078e00ff */
[----:B------:R-:W-:Y:S04]  /*66b0*/  LOP3.LUT R25, R25, 0xffe, RZ, 0xc0, !PT ;  /* 0x00000ffe19197812 */ /* 0x000fe800078ec0ff */
[----:B------:R-:W-:Y:S01]  /*66c0*/  LOP3.LUT R0, R0, 0xffffffc0, RZ, 0xc0, !PT ;  /* 0xffffffc000007812 */ /* 0x000fe200078ec0ff */
[----:B------:R-:W-:Y:S04]  /*66d0*/  IMAD.IADD R25, R22, 0x1, -R25 ;  /* 0x0000000116197824 */ /* 0x000fe800078e0a19 */
[----:B------:R-:W-:Y:S04]  /*66e0*/  IMAD.IADD R0, R23, 0x1, R0 ;  /* 0x0000000117007824 */ /* 0x000fe800078e0200 */
[----:B------:R-:W-:Y:S01]  /*66f0*/  IMAD R25, R25, 0x100000, R0 ;  /* 0x0010000019197824 */ /* 0x000fe200078e0200 */
[----:B--2---:R-:W-:Y:S01]  /*6700*/  @P5 SEL R66, RZ, 0x1, !P3 ;  /* 0x00000001ff425807 */ /* 0x004fe20005800000 */
[----:B----4-:R-:W-:Y:S06]  /*6710*/  @!P5 BRA `(.L_x_104) ;  /* 0x000000000068d947 */ /* 0x010fec0003800000 */
[----:B------:R-:W-:Y:S01]  /*6720*/  HFMA2 R31, -RZ, RZ, 0, 0 ;  /* 0x00000000ff1f7431 */ /* 0x000fe200000001ff */
[----:B------:R-:W-:Y:S01]  /*6730*/  ISETP.NE.AND P0, PT, R66, RZ, PT ;  /* 0x000000ff4200720c */ /* 0x000fe20003f05270 */
[----:B------:R-:W-:Y:S01]  /*6740*/  IMAD.U32 R0, RZ, RZ, UR46 ;  /* 0x0000002eff007e24 */ /* 0x000fe2000f8e00ff */
[----:B------:R-:W-:Y:S11]  /*6750*/  BSSY B0, `(.L_x_105) ;  /* 0x0000005000007945 */ /* 0x000ff60003800000 */
[----:B------:R-:W-:Y:S05]  /*6760*/  @P0 BRA `(.L_x_106) ;  /* 0x00000000000c0947 */ /* 0x000fea0003800000 */
[----:B------:R-:W-:Y:S04]  /*6770*/  SHF.L.U32 R4, R64, 0x1f, RZ ;  /* 0x0000001f40047819 */ /* 0x000fe800000006ff */
[----:B------:R-:W1:Y:S02]  /*6780*/  SYNCS.PHASECHK.TRANS64.TRYWAIT P0, [R2+URZ+0xd0], R4 ;  /* 0x0000d004020075a7 */ /* 0x000e6400080011ff */
[----:B-1----:R-:W-:Y:S05]  /*6790*/  @!P0 BRA `(.L_x_107) ;  /* 0x0000002000908947 */ /* 0x002fea0003800000 */
.L_x_106:
[----:B------:R-:W-:Y:S05]  /*67a0*/  BSYNC B0 ;  /* 0x0000000000007941 */ /* 0x000fea0003800000 */
.L_x_105:
[----:B------:R-:W-:Y:S01]  /*67b0*/  ISETP.NE.AND P0, PT, R67, RZ, PT ;  /* 0x000000ff4300720c */ /* 0x000fe20003f05270 */
[----:B------:R-:W-:Y:S01]  /*67c0*/  IMAD.MOV.U32 R30, RZ, RZ, RZ ;  /* 0x000000ffff1e7224 */ /* 0x000fe200078e00ff */
[----:B------:R-:W-:Y:S02]  /*67d0*/  CS2R R28, SRZ ;  /* 0x00000000001c7805 */ /* 0x000fe4000001ff00 */
[----:B------:R-:W-:Y:S02]  /*67e0*/  CS2R R38, SRZ ;  /* 0x0000000000267805 */ /* 0x000fe4000001ff00 */
[----:B------:R-:W-:Y:S07]  /*67f0*/  CS2R R36, SRZ ;  /* 0x0000000000247805 */ /* 0x000fee000001ff00 */
[----:B-1----:R-:W-:Y:S01]  /*6800*/  @P0 IMAD R2, R0, 0x800, R48 ;  /* 0x0000080000020824 */ /* 0x002fe200078e0230 */
[----:B------:R-:W-:Y:S05]  /*6810*/  @P0 WARPSYNC.ALL ;  /* 0x0000000000000948 */ /* 0x000fea0003800000 */
[----:B------:R-:W-:Y:S01]  /*6820*/  @P0 LEA R2, R2, UR44, 0x1 ;  /* 0x0000002c02020c11 */ /* 0x000fe2000f8e08ff */
[----:B------:R-:W-:Y:S04]  /*6830*/  UIADD3 UR4, UPT, UPT, UR46, 0x1, URZ ;  /* 0x000000012e047890 */ /* 0x000fe8000fffe0ff */
[----:B------:R1:W2:Y:S01]  /*6840*/  @P0 LDSM.16.M88.4 R28, [R2+0x200] ;  /* 0x00020000021c083b */ /* 0x0002a20000000200 */
[----:B------:R-:W-:Y:S01]  /*6850*/  UISETP.NE.AND UP0, UPT, UR4, 0x3, UPT ;  /* 0x000000030400788c */ /* 0x000fe2000bf05270 */
[----:B------:R-:W-:Y:S03]  /*6860*/  @P0 IMAD R0, R57, 0x2, R2 ;  /* 0x0000000239000824 */ /* 0x000fe600078e0202 */
[----:B------:R-:W-:Y:S02]  /*6870*/  USEL UR5, URZ, 0x1, UP0 ;  /* 0x00000001ff057887 */ /* 0x000fe40008000000 */
[----:B------:R1:W4:Y:S01]  /*6880*/  @P0 LDSM.16.M88.4 R36, [R0+0x200] ;  /* 0x000200000024083b */ /* 0x0003220000000200 */
[----:B------:R-:W-:Y:S03]  /*6890*/  USEL UR4, UR4, URZ, UP0 ;  /* 0x000000ff04047287 */ /* 0x000fe60008000000 */
[----:B------:R-:W-:Y:S03]  /*68a0*/  LOP3.LUT R64, R64, UR5, RZ, 0x3c, !PT ;  /* 0x0000000540407c12 */ /* 0x000fe6000f8e3cff */
[----:B------:R-:W-:Y:S02]  /*68b0*/  IMAD.U32 R65, RZ, RZ, UR4 ;  /* 0x00000004ff417e24 */ /* 0x000fe4000f8e00ff */
.L_x_104:
[----:B------:R-:W-:Y:S05]  /*68c0*/  BSYNC B1 ;  /* 0x0000000000017941 */ /* 0x000fea0003800000 */
.L_x_103:
[----:B-1----:R-:W-:Y:S04]  /*68d0*/  SHF.R.U32.HI R0, RZ, 0x15, R25 ;  /* 0x00000015ff007819 */ /* 0x002fe80000011619 */
[----:B------:R-:W-:Y:S01]  /*68e0*/  LOP3.LUT P0, RZ, R0, 0x3, R50, 0x48, !PT ;  /* 0x0000000300ff7812 */ /* 0x000fe20007804832 */
[----:B------:R-:W-:Y:S01]  /*68f0*/  @!UPT UIADD3 URZ, UPT, UPT, URZ, URZ, URZ ;  /* 0x000000fffffff290 */ /* 0x000fe2000fffe0ff */
[----:B---3--:R-:W-:Y:S11]  /*6900*/  @P2 BRA `(.L_x_108) ;  /* 0x0000000000082947 */ /* 0x008ff60003800000 */
[----:B------:R-:W1:Y:S02]  /*6910*/  SYNCS.PHASECHK.TRANS64.TRYWAIT P1, [R27+URZ+0x130], R3 ;  /* 0x000130031b0075a7 */ /* 0x000e6400080211ff */
[----:B-1----:R-:W-:Y:S05]  /*6920*/  @!P1 BRA `(.L_x_109) ;  /* 0x0000002000409947 */ /* 0x002fea0003800000 */
.L_x_108:
[----:B------:R-:W-:Y:S05]  /*6930*/  @!P0 BRA `(.L_x_110) ;  /* 0x0000000000408947 */ /* 0x000fea0003800000 */
[----:B------:R-:W3:Y:S01]  /*6940*/  LDCU.64 UR8, c[0x4][0x70] ;  /* 0x01000e00ff0877ac */ /* 0x000ee20008000a00 */
[----:B-1----:R-:W-:Y:S01]  /*6950*/  MOV R3, 0x0 ;  /* 0x0000000000037802 */ /* 0x002fe20000000f00 */
[----:B------:R-:W-:Y:S02]  /*6960*/  HFMA2 R12, -RZ, RZ, 0, 5.9604644775390625e-08 ;  /* 0x00000001ff0c7431 */ /* 0x000fe400000001ff */
[----:B------:R-:W-:Y:S02]  /*6970*/  IMAD.MOV.U32 R8, RZ, RZ, 0x192 ;  /* 0x00000192ff087424 */ /* 0x000fe400078e00ff */
[----:B------:R-:W-:Y:S01]  /*6980*/  IMAD.MOV.U32 R13, RZ, RZ, RZ ;  /* 0x000000ffff0d7224 */ /* 0x000fe200078e00ff */
[----:B------:R-:W1:Y:S01]  /*6990*/  LDCU.64 UR6, c[0x4][0x78] ;  /* 0x01000f00ff0677ac */ /* 0x000e620008000a00 */
[----:B------:R-:W2:Y:S01]  /*69a0*/  LDC.64 R2, c[0x4][R3] ;  /* 0x0100000003027b82 */ /* 0x000ea20000000a00 */
[----:B------:R-:W5:Y:S01]  /*69b0*/  LDCU.64 UR4, c[0x4][0x10] ;  /* 0x01000200ff0477ac */ /* 0x000f620008000a00 */
[----:B---3--:R-:W-:Y:S01]  /*69c0*/  MOV R5, UR9 ;  /* 0x0000000900057c02 */ /* 0x008fe20008000f00 */
[----:B------:R-:W-:Y:S01]  /*69d0*/  IMAD.U32 R4, RZ, RZ, UR8 ;  /* 0x00000008ff047e24 */ /* 0x000fe2000f8e00ff */
[----:B-1----:R-:W-:Y:S01]  /*69e0*/  MOV R7, UR7 ;  /* 0x0000000700077c02 */ /* 0x002fe20008000f00 */
[----:B------:R-:W-:Y:S01]  /*69f0*/  IMAD.U32 R6, RZ, RZ, UR6 ;  /* 0x00000006ff067e24 */ /* 0x000fe2000f8e00ff */
[----:B-----5:R-:W-:Y:S01]  /*6a00*/  MOV R11, UR5 ;  /* 0x00000005000b7c02 */ /* 0x020fe20008000f00 */
[----:B------:R-:W-:Y:S02]  /*6a10*/  IMAD.U32 R10, RZ, RZ, UR4 ;  /* 0x00000004ff0a7e24 */ /* 0x000fe4000f8e00ff */
[----:B------:R-:W-:Y:S07]  /*6a20*/  LEPC R20, `(.L_x_110) ;  /* 0x000000001014794e */ /* 0x000fee0000000000 */
[----:B--2-4-:R-:W-:Y:S05]  /*6a30*/  CALL.ABS.NOINC R2 ;  /* 0x0000000002007343 */ /* 0x014fea0003c00000 */
.L_x_110:
[----:B------:R-:W-:Y:S05]  /*6a40*/  WARPSYNC.ALL ;  /* 0x0000000000007948 */ /* 0x000fea0003800000 */
[----:B------:R-:W-:Y:S01]  /*6a50*/  R2UR UR4, R25 ;  /* 0x00000000190472ca */ /* 0x000fe200000e0000 */
[----:B-12---:R-:W-:Y:S01]  /*6a60*/  HADD2.F32 R3, -RZ, R28.H0_H0 ;  /* 0x2000001cff037230 */ /* 0x006fe20000004100 */
[----:B------:R-:W-:Y:S01]  /*6a70*/  SHF.L.U32 R63, R57, 0x1, RZ ;  /* 0x00000001393f7819 */ /* 0x000fe200000006ff */
[----:B------:R-:W-:Y:S01]  /*6a80*/  HADD2.F32 R20, -RZ, R30.H0_H0 ;  /* 0x2000001eff147230 */ /* 0x000fe20000004100 */
[----:B------:R-:W-:Y:S01]  /*6a90*/  ISETP.NE.AND P0, PT, R58, RZ, PT ;  /* 0x000000ff3a00720c */ /* 0x000fe20003f05270 */
[----:B------:R-:W-:Y:S08]  /*6aa0*/  BSSY.RECONVERGENT B0, `(.L_x_111) ;  /* 0x000004e000007945 */ /* 0x000ff00003800200 */
[----:B------:R-:W1:Y:S02]  /*6ab0*/  LDTM.16dp256bit.x4 R4, tmem[UR4] ;  /* 0x00000004000479ee */ /* 0x000e640008120000 */
[C---:B-1----:R-:W-:Y:S01]  /*6ac0*/  FMUL R0, R24.reuse, R4 ;  /* 0x0000000418007220 */ /* 0x042fe20000400000 */
[----:B------:R-:W-:Y:S02]  /*6ad0*/  HADD2.F32 R4, -RZ, R28.H1_H1 ;  /* 0x3000001cff047230 */ /* 0x000fe40000004100 */
[----:B------:R-:W-:Y:S01]  /*6ae0*/  FMUL R2, R24, R5 ;  /* 0x0000000518027220 */ /* 0x000fe20000400000 */
[--C-:B------:R-:W-:Y:S02]  /*6af0*/  HADD2.F32 R5, -RZ, R29.reuse.H0_H0 ;  /* 0x2000001dff057230 */ /* 0x100fe40000004100 */
[----:B------:R-:W-:Y:S01]  /*6b00*/  FFMA R0, R26, R3, R0 ;  /* 0x000000031a007223 */ /* 0x000fe20000000000 */
[----:B------:R-:W-:Y:S01]  /*6b10*/  FMUL R3, R24, R6 ;  /* 0x0000000618037220 */ /* 0x000fe20000400000 */
[----:B------:R-:W-:Y:S02]  /*6b20*/  HADD2.F32 R6, -RZ, R29.H1_H1 ;  /* 0x3000001dff067230 */ /* 0x000fe40000004100 */
[----:B------:R-:W-:Y:S01]  /*6b30*/  FFMA R2, R26, R4, R2 ;  /* 0x000000041a027223 */ /* 0x000fe20000000002 */
[----:B------:R-:W-:Y:S01]  /*6b40*/  FMUL R7, R24, R7 ;  /* 0x0000000718077220 */ /* 0x000fe20000400000 */
[----:B------:R-:W-:Y:S01]  /*6b50*/  FFMA R3, R26, R5, R3 ;  /* 0x000000051a037223 */ /* 0x000fe20000000003 */
[C---:B------:R-:W-:Y:S01]  /*6b60*/  FMUL R4, R24.reuse, R8 ;  /* 0x0000000818047220 */ /* 0x040fe20000400000 */
[----:B------:R-:W-:Y:S01]  /*6b70*/  FMUL R5, R24, R9 ;  /* 0x0000000918057220 */ /* 0x000fe20000400000 */
[----:B------:R-:W-:Y:S01]  /*6b80*/  F2FP.F16.F32.PACK_AB R32, R2, R0 ;  /* 0x000000000220723e */ /* 0x000fe200000000ff */
[C---:B------:R-:W-:Y:S01]  /*6b90*/  FFMA R7, R26.reuse, R6, R7 ;  /* 0x000000061a077223 */ /* 0x040fe20000000007 */
[----:B------:R-:W-:Y:S02]  /*6ba0*/  HADD2.F32 R0, -RZ, R30.H1_H1 ;  /* 0x3000001eff007230 */ /* 0x000fe40000004100 */
[----:B------:R-:W-:Y:S01]  /*6bb0*/  FFMA R4, R26, R20, R4 ;  /* 0x000000141a047223 */ /* 0x000fe20000000004 */
[--C-:B------:R-:W-:Y:S02]  /*6bc0*/  HADD2.F32 R2, -RZ, R31.reuse.H0_H0 ;  /* 0x2000001fff027230 */ /* 0x100fe40000004100 */
[----:B------:R-:W-:Y:S01]  /*6bd0*/  FMUL R6, R24, R10 ;  /* 0x0000000a18067220 */ /* 0x000fe20000400000 */
[----:B------:R-:W-:Y:S01]  /*6be0*/  F2FP.F16.F32.PACK_AB R33, R7, R3 ;  /* 0x000000030721723e */ /* 0x000fe200000000ff */
[----:B------:R-:W-:Y:S02]  /*6bf0*/  HADD2.F32 R3, -RZ, R31.H1_H1 ;  /* 0x3000001fff037230 */ /* 0x000fe40000004100 */
[----:B------:R-:W-:Y:S01]  /*6c00*/  FFMA R5, R26, R0, R5 ;  /* 0x000000001a057223 */ /* 0x000fe20000000005 */
[C---:B------:R-:W-:Y:S01]  /*6c10*/  FMUL R11, R24.reuse, R11 ;  /* 0x0000000b180b7220 */ /* 0x040fe20000400000 */
[--C-:B----4-:R-:W-:Y:S02]  /*6c20*/  HADD2.F32 R7, -RZ, R36.reuse.H0_H0 ;  /* 0x20000024ff077230 */ /* 0x110fe40000004100 */
[C---:B------:R-:W-:Y:S01]  /*6c30*/  FMUL R8, R24.reuse, R12 ;  /* 0x0000000c18087220 */ /* 0x040fe20000400000 */
[----:B------:R-:W-:Y:S02]  /*6c40*/  HADD2.F32 R0, -RZ, R36.H1_H1 ;  /* 0x30000024ff007230 */ /* 0x000fe40000004100 */
[----:B------:R-:W-:Y:S01]  /*6c50*/  FMUL R9, R24, R13 ;  /* 0x0000000d18097220 */ /* 0x000fe20000400000 */
[C---:B------:R-:W-:Y:S01]  /*6c60*/  FFMA R6, R26.reuse, R2, R6 ;  /* 0x000000021a067223 */ /* 0x040fe20000000006 */
[C---:B------:R-:W-:Y:S01]  /*6c70*/  FFMA R11, R26.reuse, R3, R11 ;  /* 0x000000031a0b7223 */ /* 0x040fe2000000000b */
[C---:B------:R-:W-:Y:S01]  /*6c80*/  FFMA R8, R26.reuse, R7, R8 ;  /* 0x000000071a087223 */ /* 0x040fe20000000008 */
[----:B------:R-:W-:Y:S01]  /*6c90*/  FFMA R9, R26, R0, R9 ;  /* 0x000000001a097223 */ /* 0x000fe20000000009 */
[--C-:B------:R-:W-:Y:S02]  /*6ca0*/  HADD2.F32 R2, -RZ, R37.reuse.H0_H0 ;  /* 0x20000025ff027230 */ /* 0x100fe40000004100 */
[C---:B------:R-:W-:Y:S01]  /*6cb0*/  FMUL R10, R24.reuse, R14 ;  /* 0x0000000e180a7220 */ /* 0x040fe20000400000 */
[----:B------:R-:W-:Y:S02]  /*6cc0*/  HADD2.F32 R0, -RZ, R37.H1_H1 ;  /* 0x30000025ff007230 */ /* 0x000fe40000004100 */
[----:B------:R-:W-:Y:S01]  /*6cd0*/  FMUL R15, R24, R15 ;  /* 0x0000000f180f7220 */ /* 0x000fe20000400000 */
[----:B------:R-:W-:Y:S01]  /*6ce0*/  F2FP.F16.F32.PACK_AB R34, R5, R4 ;  /* 0x000000040522723e */ /* 0x000fe200000000ff */
[----:B------:R-:W-:Y:S01]  /*6cf0*/  FFMA R10, R26, R2, R10 ;  /* 0x000000021a0a7223 */ /* 0x000fe2000000000a */
[----:B------:R-:W-:Y:S01]  /*6d00*/  FMUL R12, R24, R16 ;  /* 0x00000010180c7220 */ /* 0x000fe20000400000 */
[----:B------:R-:W-:Y:S01]  /*6d10*/  FFMA R15, R26, R0, R15 ;  /* 0x000000001a0f7223 */ /* 0x000fe2000000000f */
[--C-:B------:R-:W-:Y:S01]  /*6d20*/  HADD2.F32 R0, -RZ, R38.reuse.H0_H0 ;  /* 0x20000026ff007230 */ /* 0x100fe20000004100 */
[----:B------:R-:W-:Y:S01]  /*6d30*/  MOV R5, UR46 ;  /* 0x0000002e00057c02 */ /* 0x000fe20008000f00 */
[----:B------:R-:W-:Y:S02]  /*6d40*/  HADD2.F32 R2, -RZ, R38.H1_H1 ;  /* 0x30000026ff027230 */ /* 0x000fe40000004100 */
[C---:B------:R-:W-:Y:S01]  /*6d50*/  FMUL R13, R24.reuse, R17 ;  /* 0x00000011180d7220 */ /* 0x040fe20000400000 */
[--C-:B------:R-:W-:Y:S02]  /*6d60*/  HADD2.F32 R3, -RZ, R39.reuse.H0_H0 ;  /* 0x20000027ff037230 */ /* 0x100fe40000004100 */
[C---:B------:R-:W-:Y:S01]  /*6d70*/  FMUL R14, R24.reuse, R18 ;  /* 0x00000012180e7220 */ /* 0x040fe20000400000 */
[----:B------:R-:W-:Y:S02]  /*6d80*/  HADD2.F32 R4, -RZ, R39.H1_H1 ;  /* 0x30000027ff047230 */ /* 0x000fe40000004100 */
[----:B------:R-:W-:Y:S01]  /*6d90*/  FMUL R19, R24, R19 ;  /* 0x0000001318137220 */ /* 0x000fe20000400000 */
[C---:B------:R-:W-:Y:S01]  /*6da0*/  FFMA R12, R26.reuse, R0, R12 ;  /* 0x000000001a0c7223 */ /* 0x040fe2000000000c */
[----:B------:R-:W-:Y:S01]  /*6db0*/  LEA R5, R5, R48, 0xb ;  /* 0x0000003005057211 */ /* 0x000fe200078e58ff */
[C---:B------:R-:W-:Y:S01]  /*6dc0*/  FFMA R13, R26.reuse, R2, R13 ;  /* 0x000000021a0d7223 */ /* 0x040fe2000000000d */
[C---:B------:R-:W-:Y:S01]  /*6dd0*/  FFMA R14, R26.reuse, R3, R14 ;  /* 0x000000031a0e7223 */ /* 0x040fe2000000000e */
[----:B------:R-:W-:Y:S01]  /*6de0*/  FFMA R19, R26, R4, R19 ;  /* 0x000000041a137223 */ /* 0x000fe20000000013 */
[----:B------:R-:W-:Y:S02]  /*6df0*/  F2FP.F16.F32.PACK_AB R35, R11, R6 ;  /* 0x000000060b23723e */ /* 0x000fe400000000ff */
[----:B------:R-:W-:Y:S02]  /*6e00*/  LEA R5, R5, UR44, 0x1 ;  /* 0x0000002c05057c11 */ /* 0x000fe4000f8e08ff */
[----:B------:R-:W-:Y:S02]  /*6e10*/  F2FP.F16.F32.PACK_AB R8, R9, R8 ;  /* 0x000000080908723e */ /* 0x000fe400000000ff */
[----:B------:R-:W-:Y:S01]  /*6e20*/  F2FP.F16.F32.PACK_AB R9, R15, R10 ;  /* 0x0000000a0f09723e */ /* 0x000fe200000000ff */
[----:B------:R1:W-:Y:S01]  /*6e30*/  STSM.16.M88.4 [R5+0x200], R32 ;  /* 0x0002002005007844 */ /* 0x0003e20000000200 */
[----:B------:R-:W-:Y:S02]  /*6e40*/  F2FP.F16.F32.PACK_AB R10, R13, R12 ;  /* 0x0000000c0d0a723e */ /* 0x000fe400000000ff */
[----:B------:R-:W-:Y:S02]  /*6e50*/  F2FP.F16.F32.PACK_AB R11, R19, R14 ;  /* 0x0000000e130b723e */ /* 0x000fe400000000ff */
[----:B------:R-:W-:Y:S05]  /*6e60*/  IADD3 R0, PT, PT, R63, 0x200, R5 ;  /* 0x000002003f007810 */ /* 0x000fea0007ffe005 */
[----:B------:R1:W-:Y:S01]  /*6e70*/  STSM.16.M88.4 [R0], R8 ;  /* 0x0000000800007844 */ /* 0x0003e20000000200 */
[----:B------:R-:W-:Y:S01]  /*6e80*/  @!PT LDS RZ, [RZ] ;  /* 0x00000000fffff984 */ /* 0x000fe20000000800 */
[----:B------:R-:W-:Y:S01]  /*6e90*/  @!PT LDS RZ, [RZ] ;  /* 0x00000000fffff984 */ /* 0x000fe20000000800 */
[----:B------:R-:W-:Y:S01]  /*6ea0*/  @!PT LDS RZ, [RZ] ;  /* 0x00000000fffff984 */ /* 0x000fe20000000800 */
[----:B------:R-:W-:Y:S01]  /*6eb0*/  @!PT LDS RZ, [RZ] ;  /* 0x00000000fffff984 */ /* 0x000fe20000000800 */
[----:B------:R2:W-:Y:S07]  /*6ec0*/  MEMBAR.ALL.CTA ;  /* 0x0000000000007992 */ /* 0x0005ee0000008000 */
[----:B--2---:R-:W2:Y:S02]  /*6ed0*/  FENCE.VIEW.ASYNC.S ;  /* 0x00000000000073c6 */ /* 0x004ea40000000000 */
[----:B--2---:R-:W-:Y:S06]  /*6ee0*/  BAR.SYNC.DEFER_BLOCKING 0x1, 0x80 ;  /* 0x0042000000007b1d */ /* 0x004fec0000010000 */
[----:B------:R-:W-:Y:S05]  /*6ef0*/  @P0 BRA `(.L_x_112) ;  /* 0x0000000000200947 */ /* 0x000fea0003800000 */
[----:B------:R-:W2:Y:S01]  /*6f00*/  LDCU.64 UR6, c[0x0][0x348] ;  /* 0x00006900ff0677ac */ /* 0x000ea20008000a00 */
[----:B------:R-:W-:Y:S01]  /*6f10*/  ULEA UR5, UR46, UR44, 0xc ;  /* 0x0000002c2e057291 */ /* 0x000fe2000f8e60ff */
[----:B------:R-:W-:Y:S03]  /*6f20*/  UMOV UR51, UR36 ;  /* 0x0000002400337c82 */ /* 0x000fe60008000000 */
[----:B------:R-:W-:Y:S02]  /*6f30*/  UIADD3 UR48, UPT, UPT, UR5, 0x200, URZ ;  /* 0x0000020005307890 */ /* 0x000fe4000fffe0ff */
[----:B--2---:R-:W-:Y:S04]  /*6f40*/  UIADD3 UR4, UP0, UPT, UR6, 0x680, URZ ;  /* 0x0000068006047890 */ /* 0x004fe8000ff1e0ff */
[----:B------:R-:W-:Y:S09]  /*6f50*/  UIADD3.X UR5, UPT, UPT, URZ, UR7, URZ, UP0, !UPT ;  /* 0x00000007ff057290 */ /* 0x000ff200087fe4ff */
[----:B------:R2:W-:Y:S02]  /*6f60*/  UTMASTG.3D [UR48], [UR4] ;  /* 0x00000030040073b5 */ /* 0x0005e40008010000 */
[----:B--2---:R0:W-:Y:S02]  /*6f70*/  UTMACMDFLUSH ;  /* 0x00000000000079b7 */ /* 0x0041e40000000000 */
.L_x_112:
[----:B------:R-:W-:Y:S05]  /*6f80*/  BSYNC.RECONVERGENT B0 ;  /* 0x0000000000007941 */ /* 0x000fea0003800200 */
.L_x_111:
[----:B------:R-:W-:Y:S01]  /*6f90*/  UIADD3 UR47, UPT, UPT, UR46, 0x1, URZ ;  /* 0x000000012e2f7890 */ /* 0x000fe2000fffe0ff */
[----:B------:R-:W-:Y:S03]  /*6fa0*/  BSSY.RECONVERGENT B0, `(.L_x_113) ;  /* 0x0000005000007945 */ /* 0x000fe60003800200 */
[----:B------:R-:W-:Y:S04]  /*6fb0*/  UISETP.NE.AND UP0, UPT, UR47, 0x3, UPT ;  /* 0x000000032f00788c */ /* 0x000fe8000bf05270 */
[----:B------:R-:W-:Y:S01]  /*6fc0*/  USEL UR45, UR47, URZ, UP0 ;  /* 0x000000ff2f2d7287 */ /* 0x000fe20008000000 */
[----:B------:R-:W-:Y:S11]  /*6fd0*/  @P0 BRA `(.L_x_114) ;  /* 0x0000000000040947 */ /* 0x000ff60003800000 */
[----:B------:R-:W-:Y:S04]  /*6fe0*/  DEPBAR.LE SB0, 0x1 ;  /* 0x000080400000791a */ /* 0x000fe80000000000 */
.L_x_114:
[----:B------:R-:W-:Y:S05]  /*6ff0*/  BSYNC.RECONVERGENT B0 ;  /* 0x0000000000007941 */ /* 0x000fea0003800200 */
.L_x_113:
[----:B------:R-:W-:Y:S01]  /*7000*/  BAR.SYNC.DEFER_BLOCKING 0x1, 0x80 ;  /* 0x0042000000007b1d */ /* 0x000fe20000010000 */
[----:B------:R-:W-:Y:S01]  /*7010*/  ISETP.NE.AND P1, PT, R62, RZ, PT ;  /* 0x000000ff3e00720c */ /* 0x000fe20003f25270 */
[----:B------:R-:W-:Y:S01]  /*7020*/  UISETP.NE.AND UP0, UPT, UR53, URZ, UPT ;  /* 0x000000ff3500728c */ /* 0x000fe2000bf05270 */
[----:B------:R-:W-:Y:S11]  /*7030*/  LEA R2, R65, UR44, 0x3 ;  /* 0x0000002c41027c11 */ /* 0x000ff6000f8e18ff */
[----:B------:R-:W-:Y:S01]  /*7040*/  @P1 SHF.L.U32 R3, R64, 0x1f, RZ ;  /* 0x0000001f40031819 */ /* 0x000fe200000006ff */
[----:B------:R-:W-:Y:S06]  /*7050*/  BRA.U !UP0, `(.L_x_115) ;  /* 0x0000000108247547 */ /* 0x000fec000b800000 */
[----:B------:R-:W-:Y:S01]  /*7060*/  IMAD.U32 R4, RZ, RZ, UR52 ;  /* 0x00000034ff047e24 */ /* 0x000fe2000f8e00ff */
[----:B-1----:R-:W-:Y:S01]  /*7070*/  MOV R0, UR54 ;  /* 0x0000003600007c02 */ /* 0x002fe20008000f00 */
[----:B------:R-:W-:Y:S03]  /*7080*/  UIADD3 UR4, UPT, UPT, UR52, 0x1, URZ ;  /* 0x0000000134047890 */ /* 0x000fe6000fffe0ff */
[----:B------:R-:W-:Y:S01]  /*7090*/  @P1 LEA R4, R4, UR44, 0x3 ;  /* 0x0000002c04041c11 */ /* 0x000fe2000f8e18ff */
[----:B------:R-:W-:Y:S04]  /*70a0*/  UISETP.NE.AND UP0, UPT, UR4, 0x3, UPT ;  /* 0x000000030400788c */ /* 0x000fe8000bf05270 */
[----:B------:R-:W-:Y:S01]  /*70b0*/  @P1 VIADD R4, R4, 0xe8 ;  /* 0x000000e804041836 */ /* 0x000fe20000000000 */
[----:B------:R-:W-:Y:S04]  /*70c0*/  USEL UR52, UR4, URZ, UP0 ;  /* 0x000000ff04347287 */ /* 0x000fe80008000000 */
[----:B------:R-:W-:Y:S04]  /*70d0*/  @P1 PRMT R0, R0, 0x654, R4 ;  /* 0x0000065400001816 */ /* 0x000fe80000000004 */
[----:B------:R2:W-:Y:S04]  /*70e0*/  @P1 SYNCS.ARRIVE.TRANS64.RED.A1T0 RZ, [R0+URZ], RZ ;  /* 0x000000ff00ff19a7 */ /* 0x0005e800081004ff */
.L_x_115:
[----:B------:R-:W3:Y:S01]  /*70f0*/  @P1 SYNCS.PHASECHK.TRANS64.TRYWAIT P0, [R2+URZ+0xd0], R3 ;  /* 0x0000d003020015a7 */ /* 0x000ee200080011ff */
[----:B------:R-:W-:Y:S01]  /*7100*/  BSSY B1, `(.L_x_116) ;  /* 0x0000013000017945 */ /* 0x000fe20003800000 */
[----:B---3--:R-:W-:Y:S03]  /*7110*/  @P1 SEL R66, RZ, 0x1, !P0 ;  /* 0x00000001ff421807 */ /* 0x008fe60004000000 */
[----:B------:R-:W-:Y:S05]  /*7120*/  @!P1 BRA `(.L_x_117) ;  /* 0x0000000000409947 */ /* 0x000fea0003800000 */
[----:B------:R-:W-:Y:S01]  /*7130*/  ISETP.NE.AND P1, PT, R67, RZ, PT ;  /* 0x000000ff4300720c */ /* 0x000fe20003f25270 */
[----:B------:R-:W-:Y:S01]  /*7140*/  BSSY B0, `(.L_x_118) ;  /* 0x0000009000007945 */ /* 0x000fe20003800000 */
[----:B------:R-:W-:Y:S11]  /*7150*/  ISETP.NE.AND P0, PT, R66, RZ, PT ;  /* 0x000000ff4200720c */ /* 0x000ff60003f05270 */
[----:B------:R-:W-:Y:S05]  /*7160*/  @P1 IMAD R3, R65, 0x800, R48 ;  /* 0x0000080041031824 */ /* 0x000fea00078e0230 */
[----:B------:R-:W-:Y:S05]  /*7170*/  @P1 LEA R3, R3, UR44, 0x1 ;  /* 0x0000002c03031c11 */ /* 0x000fea000f8e08ff */
[----:B-12---:R-:W-:Y:S01]  /*7180*/  @P1 IMAD.IADD R0, R63, 0x1, R3 ;  /* 0x000000013f001824 */ /* 0x006fe200078e0203 */
[----:B------:R-:W-:Y:S06]  /*7190*/  @P0 BRA `(.L_x_119) ;  /* 0x00000000000c0947 */ /* 0x000fec0003800000 */
[----:B------:R-:W-:Y:S04]  /*71a0*/  SHF.L.U32 R64, R64, 0x1f, RZ ;  /* 0x0000001f40407819 */ /* 0x000fe800000006ff */
[----:B------:R-:W1:Y:S02]  /*71b0*/  SYNCS.PHASECHK.TRANS64.TRYWAIT P0, [R2+URZ+0xd0], R64 ;  /* 0x0000d040020075a7 */ /* 0x000e6400080011ff */
[----:B-1----:R-:W-:Y:S05]  /*71c0*/  @!P0 BRA `(.L_x_120) ;  /* 0x00000018002c8947 */ /* 0x002fea0003800000 */
.L_x_119:
[----:B------:R-:W-:Y:S05]  /*71d0*/  BSYNC B0 ;  /* 0x0000000000007941 */ /* 0x000fea0003800000 */
.L_x_118:
[----:B------:R-:W-:Y:S11]  /*71e0*/  ISETP.NE.AND P0, PT, R67, RZ, PT ;  /* 0x000000ff4300720c */ /* 0x000ff60003f05270 */
[----:B------:R-:W-:Y:S02]  /*71f0*/  @!UPT UIADD3 URZ, UPT, UPT, URZ, URZ, URZ ;  /* 0x000000fffffff290 */ /* 0x000fe4000fffe0ff */
[----:B------:R-:W-:Y:S05]  /*7200*/  @P0 WARPSYNC.ALL ;  /* 0x0000000000000948 */ /* 0x000fea0003800000 */
[----:B------:R3:W4:Y:S04]  /*7210*/  @P0 LDSM.16.M88.4 R28, [R3+0x200] ;  /* 0x00020000031c083b */ /* 0x0007280000000200 */
[----:B------:R3:W2:Y:S02]  /*7220*/  @P0 LDSM.16.M88.4 R36, [R0+0x200] ;  /* 0x000200000024083b */ /* 0x0006a40000000200 */
.L_x_117:
[----:B------:R-:W-:Y:S05]  /*7230*/  BSYNC B1 ;  /* 0x0000000000017941 */ /* 0x000fea0003800000 */
.L_x_116:
[----:B-123--:R-:W-:Y:S05]  /*7240*/  VIADD R0, R25, 0x20 ;  /* 0x0000002019007836 */ /* 0x00efea0000000000 */
[----:B------:R-:W-:Y:S04]  /*7250*/  SHF.R.U32.HI R0, RZ, 0x15, R0 ;  /* 0x00000015ff007819 */ /* 0x000fe80000011600 */
[----:B------:R-:W-:Y:S11]  /*7260*/  LOP3.LUT P0, RZ, R0, 0x3, R50, 0x48, !PT ;  /* 0x0000000300ff7812 */ /* 0x000ff60007804832 */
[----:B------:R-:W-:Y:S02]  /*7270*/  @!UPT UIADD3 URZ, UPT, UPT, URZ, URZ, URZ ;  /* 0x000000fffffff290 */ /* 0x000fe4000fffe0ff */
[----:B------:R-:W-:Y:S05]  /*7280*/  @!P0 BRA `(.L_x_121) ;  /* 0x0000000000408947 */ /* 0x000fea0003800000 */
[----:B------:R-:W1:Y:S01]  /*7290*/  LDCU.64 UR8, c[0x4][0x70] ;  /* 0x01000e00ff0877ac */ /* 0x000e620008000a00 */
[----:B------:R-:W-:Y:S01]  /*72a0*/  MOV R3, 0x0 ;  /* 0x0000000000037802 */ /* 0x000fe20000000f00 */
[----:B------:R-:W-:Y:S02]  /*72b0*/  HFMA2 R12, -RZ, RZ, 0, 5.9604644775390625e-08 ;  /* 0x00000001ff0c7431 */ /* 0x000fe400000001ff */
[----:B------:R-:W-:Y:S02]  /*72c0*/  IMAD.MOV.U32 R8, RZ, RZ, 0x192 ;  /* 0x00000192ff087424 */ /* 0x000fe400078e00ff */
[----:B------:R-:W-:Y:S01]  /*72d0*/  IMAD.MOV.U32 R13, RZ, RZ, RZ ;  /* 0x000000ffff0d7224 */ /* 0x000fe200078e00ff */
[----:B------:R-:W2:Y:S01]  /*72e0*/  LDCU.64 UR6, c[0x4][0x78] ;  /* 0x01000f00ff0677ac */ /* 0x000ea20008000a00 */
[----:B------:R-:W3:Y:S01]  /*72f0*/  LDC.64 R2, c[0x4][R3] ;  /* 0x0100000003027b82 */ /* 0x000ee20000000a00 */
[----:B------:R-:W5:Y:S01]  /*7300*/  LDCU.64 UR4, c[0x4][0x10] ;  /* 0x01000200ff0477ac */ /* 0x000f620008000a00 */
[----:B-1----:R-:W-:Y:S01]  /*7310*/  MOV R5, UR9 ;  /* 0x0000000900057c02 */ /* 0x002fe20008000f00 */
[----:B------:R-:W-:Y:S01]  /*7320*/  IMAD.U32 R4, RZ, RZ, UR8 ;  /* 0x00000008ff047e24 */ /* 0x000fe2000f8e00ff */
[----:B--2---:R-:W-:Y:S01]  /*7330*/  MOV R7, UR7 ;  /* 0x0000000700077c02 */ /* 0x004fe20008000f00 */
[----:B------:R-:W-:Y:S01]  /*7340*/  IMAD.U32 R6, RZ, RZ, UR6 ;  /* 0x00000006ff067e24 */ /* 0x000fe2000f8e00ff */
[----:B-----5:R-:W-:Y:S01]  /*7350*/  MOV R11, UR5 ;  /* 0x00000005000b7c02 */ /* 0x020fe20008000f00 */
[----:B------:R-:W-:Y:S02]  /*7360*/  IMAD.U32 R10, RZ, RZ, UR4 ;  /* 0x00000004ff0a7e24 */ /* 0x000fe4000f8e00ff */
[----:B------:R-:W-:Y:S07]  /*7370*/  LEPC R20, `(.L_x_121) ;  /* 0x000000001014794e */ /* 0x000fee0000000000 */
[----:B---34-:R-:W-:Y:S05]  /*7380*/  CALL.ABS.NOINC R2 ;  /* 0x0000000002007343 */ /* 0x018fea0003c00000 */
.L_x_121:
[----:B------:R-:W-:Y:S01]  /*7390*/  ISETP.NE.AND P0, PT, R58, RZ, PT ;  /* 0x000000ff3a00720c */ /* 0x000fe20003f05270 */
[----:B------:R-:W-:Y:S05]  /*73a0*/  WARPSYNC.ALL ;  /* 0x0000000000007948 */ /* 0x000fea0003800000 */
[----:B------:R-:W-:Y:S01]  /*73b0*/  R2UR UR4, R25 ;  /* 0x00000000190472ca */ /* 0x000fe200000e0000 */
[--C-:B----4-:R-:W-:Y:S01]  /*73c0*/  HADD2.F32 R20, -RZ, R28.reuse.H0_H0 ;  /* 0x2000001cff147230 */ /* 0x110fe20000004100 */
[----:B------:R-:W-:Y:S01]  /*73d0*/  BSSY.RECONVERGENT B0, `(.L_x_122) ;  /* 0x0000056000007945 */ /* 0x000fe20003800200 */
[----:B------:R-:W-:Y:S02]  /*73e0*/  HADD2.F32 R21, -RZ, R28.H1_H1 ;  /* 0x3000001cff157230 */ /* 0x000fe40000004100 */
[--C-:B------:R-:W-:Y:S02]  /*73f0*/  HADD2.F32 R25, -RZ, R29.reuse.H0_H0 ;  /* 0x2000001dff197230 */ /* 0x100fe40000004100 */
[----:B------:R-:W-:Y:S02]  /*7400*/  HADD2.F32 R28, -RZ, R30.H0_H0 ;  /* 0x2000001eff1c7230 */ /* 0x000fe40000004100 */
[--C-:B------:R-:W-:Y:S02]  /*7410*/  HADD2.F32 R32, -RZ, R36.reuse.H0_H0 ;  /* 0x20000024ff207230 */ /* 0x100fe40000004100 */
[----:B------:R-:W-:Y:S02]  /*7420*/  HADD2.F32 R33, -RZ, R36.H1_H1 ;  /* 0x30000024ff217230 */ /* 0x000fe40000004100 */
[----:B------:R-:W1:Y:S01]  /*7430*/  LDTM.16dp256bit.x4 R4, tmem[UR4+0x20] ;  /* 0x00002004000479ee */ /* 0x000e620008120000 */
[----:B------:R-:W-:Y:S01]  /*7440*/  NOP ;  /* 0x0000000000007918 */ /* 0x000fe20000000000 */
[----:B------:R-:W-:Y:S01]  /*7450*/  R2UR UR4, R27 ;  /* 0x000000001b0472ca */ /* 0x000fe200000e0000 */
[----:B------:R-:W-:Y:S02]  /*7460*/  HADD2.F32 R27, -RZ, R29.H1_H1 ;  /* 0x3000001dff1b7230 */ /* 0x000fe40000004100 */
[----:B------:R-:W-:Y:S02]  /*7470*/  HADD2.F32 R29, -RZ, R30.H1_H1 ;  /* 0x3000001eff1d7230 */ /* 0x000fe40000004100 */
[--C-:B------:R-:W-:Y:S02]  /*7480*/  HADD2.F32 R30, -RZ, R31.reuse.H0_H0 ;  /* 0x2000001fff1e7230 */ /* 0x100fe40000004100 */
[----:B------:R-:W-:Y:S02]  /*7490*/  HADD2.F32 R31, -RZ, R31.H1_H1 ;  /* 0x3000001fff1f7230 */ /* 0x000fe40000004100 */
[--C-:B------:R-:W-:Y:S02]  /*74a0*/  HADD2.F32 R34, -RZ, R37.reuse.H0_H0 ;  /* 0x20000025ff227230 */ /* 0x100fe40000004100 */
[----:B------:R-:W-:Y:S02]  /*74b0*/  HADD2.F32 R35, -RZ, R37.H1_H1 ;  /* 0x30000025ff237230 */ /* 0x000fe40000004100 */
[----:B------:R-:W-:Y:S01]  /*74c0*/  UIADD3 UR4, UPT, UPT, UR4, 0x150, URZ ;  /* 0x0000015004047890 */ /* 0x000fe2000fffe0ff */
[--C-:B------:R-:W-:Y:S02]  /*74d0*/  HADD2.F32 R36, -RZ, R38.reuse.H0_H0 ;  /* 0x20000026ff247230 */ /* 0x100fe40000004100 */
[----:B------:R-:W-:Y:S01]  /*74e0*/  HADD2.F32 R37, -RZ, R38.H1_H1 ;  /* 0x30000026ff257230 */ /* 0x000fe20000004100 */
[----:B------:R-:W-:Y:S01]  /*74f0*/  UPRMT UR4, UR54, 0x654, UR4 ;  /* 0x0000065436047896 */ /* 0x000fe20008000004 */
[--C-:B------:R-:W-:Y:S02]  /*7500*/  HADD2.F32 R38, -RZ, R39.reuse.H0_H0 ;  /* 0x20000027ff267230 */ /* 0x100fe40000004100 */
[----:B------:R-:W-:Y:S02]  /*7510*/  HADD2.F32 R39, -RZ, R39.H1_H1 ;  /* 0x30000027ff277230 */ /* 0x000fe40000004100 */
[C---:B-1----:R-:W-:Y:S01]  /*7520*/  FMUL R4, R24.reuse, R4 ;  /* 0x0000000418047220 */ /* 0x042fe20000400000 */
[C---:B------:R-:W-:Y:S01]  /*7530*/  FMUL R5, R24.reuse, R5 ;  /* 0x0000000518057220 */ /* 0x040fe20000400000 */
[C---:B------:R-:W-:Y:S01]  /*7540*/  FMUL R6, R24.reuse, R6 ;  /* 0x0000000618067220 */ /* 0x040fe20000400000 */
[----:B------:R-:W-:Y:S01]  /*7550*/  FMUL R7, R24, R7 ;  /* 0x0000000718077220 */ /* 0x000fe20000400000 */
[----:B------:R-:W-:Y:S01]  /*7560*/  SYNCS.ARRIVE.TRANS64.RED.A1T0 RZ, [UR4], RZ ;  /* 0x000000ffffff79a7 */ /* 0x000fe20008100404 */
[C---:B------:R-:W-:Y:S01]  /*7570*/  FFMA R4, R26.reuse, R20, R4 ;  /* 0x000000141a047223 */ /* 0x040fe20000000004 */
[C---:B------:R-:W-:Y:S01]  /*7580*/  FFMA R5, R26.reuse, R21, R5 ;  /* 0x000000151a057223 */ /* 0x040fe20000000005 */
[C---:B------:R-:W-:Y:S01]  /*7590*/  FFMA R6, R26.reuse, R25, R6 ;  /* 0x000000191a067223 */ /* 0x040fe20000000006 */
[----:B------:R-:W-:Y:S01]  /*75a0*/  FFMA R7, R26, R27, R7 ;  /* 0x0000001b1a077223 */ /* 0x000fe20000000007 */
[C---:B------:R-:W-:Y:S01]  /*75b0*/  FMUL R8, R24.reuse, R8 ;  /* 0x0000000818087220 */ /* 0x040fe20000400000 */
[C---:B------:R-:W-:Y:S01]  /*75c0*/  FMUL R9, R24.reuse, R9 ;  /* 0x0000000918097220 */ /* 0x040fe20000400000 */
[----:B------:R-:W-:Y:S01]  /*75d0*/  F2FP.F16.F32.PACK_AB R4, R5, R4 ;  /* 0x000000040504723e */ /* 0x000fe200000000ff */
[----:B------:R-:W-:Y:S01]  /*75e0*/  FMUL R10, R24, R10 ;  /* 0x0000000a180a7220 */ /* 0x000fe20000400000 */
[----:B------:R-:W-:Y:S01]  /*75f0*/  F2FP.F16.F32.PACK_AB R5, R7, R6 ;  /* 0x000000060705723e */ /* 0x000fe200000000ff */
[C---:B------:R-:W-:Y:S01]  /*7600*/  FFMA R8, R26.reuse, R28, R8 ;  /* 0x0000001c1a087223 */ /* 0x040fe20000000008 */
[----:B------:R-:W-:Y:S01]  /*7610*/  FFMA R9, R26, R29, R9 ;  /* 0x0000001d1a097223 */ /* 0x000fe20000000009 */
[C---:B------:R-:W-:Y:S01]  /*7620*/  FMUL R11, R24.reuse, R11 ;  /* 0x0000000b180b7220 */ /* 0x040fe20000400000 */
[C---:B------:R-:W-:Y:S01]  /*7630*/  FMUL R0, R24.reuse, R12 ;  /* 0x0000000c18007220 */ /* 0x040fe20000400000 */
[----:B------:R-:W-:Y:S01]  /*7640*/  FMUL R2, R24, R13 ;  /* 0x0000000d18027220 */ /* 0x000fe20000400000 */
[----:B------:R-:W-:Y:S01]  /*7650*/  FFMA R10, R26, R30, R10 ;  /* 0x0000001e1a0a7223 */ /* 0x000fe2000000000a */
[----:B------:R-:W-:Y:S01]  /*7660*/  FMUL R3, R24, R14 ;  /* 0x0000000e18037220 */ /* 0x000fe20000400000 */
[----:B------:R-:W-:Y:S01]  /*7670*/  F2FP.F16.F32.PACK_AB R6, R9, R8 ;  /* 0x000000080906723e */ /* 0x000fe200000000ff */
[----:B------:R-:W-:Y:S01]  /*7680*/  FFMA R11, R26, R31, R11 ;  /* 0x0000001f1a0b7223 */ /* 0x000fe2000000000b */
[C---:B------:R-:W-:Y:S01]  /*7690*/  FMUL R15, R24.reuse, R15 ;  /* 0x0000000f180f7220 */ /* 0x040fe20000400000 */
[----:B------:R-:W-:Y:S01]  /*76a0*/  FMUL R12, R24, R16 ;  /* 0x00000010180c7220 */ /* 0x000fe20000400000 */
[----:B------:R-:W-:Y:S01]  /*76b0*/  FFMA R0, R26, R32, R0 ;  /* 0x000000201a007223 */ /* 0x000fe20000000000 */
[----:B------:R-:W-:Y:S01]  /*76c0*/  MOV R8, UR45 ;  /* 0x0000002d00087c02 */ /* 0x000fe20008000f00 */
[----:B------:R-:W-:Y:S01]  /*76d0*/  FMUL R13, R24, R17 ;  /* 0x00000011180d7220 */ /* 0x000fe20000400000 */
[----:B------:R-:W-:Y:S01]  /*76e0*/  FFMA R2, R26, R33, R2 ;  /* 0x000000211a027223 */ /* 0x000fe20000000002 */
[----:B------:R-:W-:Y:S01]  /*76f0*/  FMUL R14, R24, R18 ;  /* 0x00000012180e7220 */ /* 0x000fe20000400000 */
[C---:B------:R-:W-:Y:S01]  /*7700*/  FFMA R3, R26.reuse, R34, R3 ;  /* 0x000000221a037223 */ /* 0x040fe20000000003 */
[----:B------:R-:W-:Y:S01]  /*7710*/  FFMA R15, R26, R35, R15 ;  /* 0x000000231a0f7223 */ /* 0x000fe2000000000f */
[----:B------:R-:W-:Y:S01]  /*7720*/  FMUL R19, R24, R19 ;  /* 0x0000001318137220 */ /* 0x000fe20000400000 */
[----:B------:R-:W-:Y:S01]  /*7730*/  FFMA R12, R26, R36, R12 ;  /* 0x000000241a0c7223 */ /* 0x000fe2000000000c */
        /* <DEDUP_REMOVED lines=22> */
[----:B------:R-:W-:Y:S02]  /*78a0*/  ULEA UR5, UR45, UR44, 0xc ;  /* 0x0000002c2d057291 */ /* 0x000fe4000f8e60ff */
[----:B------:R-:W-:Y:S02]  /*78b0*/  UIADD3 UR9, UPT, UPT, UR49, 0x20, URZ ;  /* 0x0000002031097890 */ /* 0x000fe4000fffe0ff */
[----:B------:R-:W-:Y:S01]  /*78c0*/  UIADD3 UR8, UPT, UPT, UR5, 0x200, URZ ;  /* 0x0000020005087890 */ /* 0x000fe2000fffe0ff */
[----:B------:R-:W-:Y:S01]  /*78d0*/  UMOV UR10, UR50 ;  /* 0x00000032000a7c82 */ /* 0x000fe20008000000 */
[----:B------:R-:W-:Y:S01]  /*78e0*/  UMOV UR11, UR36 ;  /* 0x00000024000b7c82 */ /* 0x000fe20008000000 */
[----:B--2---:R-:W-:Y:S04]  /*78f0*/  UIADD3 UR4, UP0, UPT, UR6, 0x680, URZ ;  /* 0x0000068006047890 */ /* 0x004fe8000ff1e0ff */
[----:B------:R-:W-:Y:S09]  /*7900*/  UIADD3.X UR5, UPT, UPT, URZ, UR7, URZ, UP0, !UPT ;  /* 0x00000007ff057290 */ /* 0x000ff200087fe4ff */
[----:B------:R2:W-:Y:S02]  /*7910*/  UTMASTG.3D [UR8], [UR4] ;  /* 0x00000008040073b5 */ /* 0x0005e40008010000 */
[----:B--2---:R0:W-:Y:S02]  /*7920*/  UTMACMDFLUSH ;  /* 0x00000000000079b7 */ /* 0x0041e40000000000 */
.L_x_123:
[----:B------:R-:W-:Y:S05]  /*7930*/  BSYNC.RECONVERGENT B0 ;  /* 0x0000000000007941 */ /* 0x000fea0003800200 */
.L_x_122:
[----:B------:R-:W-:Y:S01]  /*7940*/  UIADD3 UR4, UPT, UPT, UR45, 0x1, URZ ;  /* 0x000000012d047890 */ /* 0x000fe2000fffe0ff */
[----:B------:R-:W-:Y:S03]  /*7950*/  BSSY.RECONVERGENT B0, `(.L_x_124) ;  /* 0x0000008000007945 */ /* 0x000fe60003800200 */
[----:B------:R-:W-:Y:S04]  /*7960*/  UISETP.NE.AND UP0, UPT, UR4, 0x3, UPT ;  /* 0x000000030400788c */ /* 0x000fe8000bf05270 */
[----:B------:R-:W-:Y:S02]  /*7970*/  UISETP.EQ.XOR UP1, UPT, UR47, 0x3, !UP0 ;  /* 0x000000032f00788c */ /* 0x000fe4000c722a70 */
[----:B------:R-:W-:Y:S02]  /*7980*/  USEL UR46, UR4, URZ, UP0 ;  /* 0x000000ff042e7287 */ /* 0x000fe40008000000 */
[----:B------:R-:W-:Y:S04]  /*7990*/  USEL UR5, URZ, 0x1, !UP1 ;  /* 0x00000001ff057887 */ /* 0x000fe8000c800000 */
[----:B------:R-:W-:Y:S01]  /*79a0*/  ULOP3.LUT UR55, UR55, UR5, URZ, 0x3c, !UPT ;  /* 0x0000000537377292 */ /* 0x000fe2000f8e3cff */
[----:B------:R-:W-:Y:S11]  /*79b0*/  @P0 BRA `(.L_x_125) ;  /* 0x0000000000040947 */ /* 0x000ff60003800000 */
[----:B------:R-:W-:Y:S04]  /*79c0*/  DEPBAR.LE SB0, 0x1 ;  /* 0x000080400000791a */ /* 0x000fe80000000000 */
.L_x_125:
[----:B------:R-:W-:Y:S05]  /*79d0*/  BSYNC.RECONVERGENT B0 ;  /* 0x0000000000007941 */ /* 0x000fea0003800200 */
.L_x_124:
[----:B------:R-:W-:Y:S01]  /*79e0*/  BAR.SYNC.DEFER_BLOCKING 0x1, 0x80 ;  /* 0x0042000000007b1d */ /* 0x000fe20000010000 */
[----:B------:R-:W-:Y:S01]  /*79f0*/  UISETP.NE.AND UP0, UPT, UR53, -0x2, UPT ;  /* 0xfffffffe3500788c */ /* 0x000fe2000bf05270 */
[----:B------:R-:W-:Y:S08]  /*7a00*/  IADD3 R22, PT, PT, R22, 0x1, RZ ;  /* 0x0000000116167810 */ /* 0x000ff00007ffe0ff */
[----:B------:R-:W-:Y:S05]  /*7a10*/  BRA.U !UP0, `(.L_x_126) ;  /* 0x0000000108287547 */ /* 0x000fea000b800000 */
[----:B------:R-:W-:Y:S01]  /*7a20*/  ISETP.NE.AND P0, PT, R62, RZ, PT ;  /* 0x000000ff3e00720c */ /* 0x000fe20003f05270 */
[----:B------:R-:W-:Y:S01]  /*7a30*/  IMAD.U32 R2, RZ, RZ, UR52 ;  /* 0x00000034ff027e24 */ /* 0x000fe2000f8e00ff */
[----:B------:R-:W-:Y:S01]  /*7a40*/  UIADD3 UR4, UPT, UPT, UR52, 0x1, URZ ;  /* 0x0000000134047890 */ /* 0x000fe2000fffe0ff */
[----:B------:R-:W-:Y:S03]  /*7a50*/  IMAD.U32 R0, RZ, RZ, UR54 ;  /* 0x00000036ff007e24 */ /* 0x000fe6000f8e00ff */
[----:B------:R-:W-:Y:S04]  /*7a60*/  UISETP.NE.AND UP0, UPT, UR4, 0x3, UPT ;  /* 0x000000030400788c */ /* 0x000fe8000bf05270 */
[----:B------:R-:W-:Y:S03]  /*7a70*/  USEL UR52, UR4, URZ, UP0 ;  /* 0x000000ff04347287 */ /* 0x000fe60008000000 */
[----:B------:R-:W-:Y:S05]  /*7a80*/  @P0 LEA R2, R2, UR44, 0x3 ;  /* 0x0000002c02020c11 */ /* 0x000fea000f8e18ff */
[----:B------:R-:W-:Y:S05]  /*7a90*/  @P0 VIADD R2, R2, 0xe8 ;  /* 0x000000e802020836 */ /* 0x000fea0000000000 */
[----:B------:R-:W-:Y:S04]  /*7aa0*/  @P0 PRMT R0, R0, 0x654, R2 ;  /* 0x0000065400000816 */ /* 0x000fe80000000002 */
[----:B------:R2:W-:Y:S03]  /*7ab0*/  @P0 SYNCS.ARRIVE.TRANS64.RED.A1T0 RZ, [R0+URZ], RZ ;  /* 0x000000ff00ff09a7 */ /* 0x0005e600081004ff */
.L_x_126:
[----:B------:R-:W-:Y:S01]  /*7ac0*/  R2UR UR6, R61 ;  /* 0x000000003d0672ca */ /* 0x000fe200000e0000 */
[----:B------:R-:W-:Y:S01]  /*7ad0*/  UIADD3 UR53, UPT, UPT, UR53, 0x2, URZ ;  /* 0x0000000235357890 */ /* 0x000fe2000fffe0ff */
[----:B------:R-:W-:Y:S02]  /*7ae0*/  R2UR UR5, R51 ;  /* 0x00000000330572ca */ /* 0x000fe400000e0000 */
[----:B------:R-:W-:Y:S02]  /*7af0*/  R2UR UR4, R52 ;  /* 0x00000000340472ca */ /* 0x000fe400000e0000 */
[----:B------:R-:W-:Y:S02]  /*7b00*/  R2UR UR36, R59 ;  /* 0x000000003b2472ca */ /* 0x000fe400000e0000 */
[----:B------:R-:W-:Y:S02]  /*7b10*/  ISETP.NE.AND P0, PT, R54, 0x2, PT ;  /* 0x000000023600780c */ /* 0x000fe40003f05270 */
[----:B------:R-:W-:Y:S02]  /*7b20*/  ISETP.NE.AND P1, PT, R22, 0x4, PT ;  /* 0x000000041600780c */ /* 0x000fe40003f25270 */
[----:B------:R-:W-:Y:S01]  /*7b30*/  SEL R2, RZ, 0x1, P0 ;  /* 0x00000001ff027807 */ /* 0x000fe20000000000 */
[----:B------:R-:W-:Y:S01]  /*7b40*/  UISETP.NE.AND UP0, UPT, UR6, URZ, UPT ;  /* 0x000000ff0600728c */ /* 0x000fe2000bf05270 */
[----:B--2---:R-:W-:Y:S01]  /*7b50*/  SEL R0, RZ, 0x1, P1 ;  /* 0x00000001ff007807 */ /* 0x004fe20000800000 */
[----:B------:R-:W-:Y:S01]  /*7b60*/  UIADD3 UR32, UPT, UPT, UR37, UR5, URZ ;  /* 0x0000000525207290 */ /* 0x000fe2000fffe0ff */
[----:B------:R-:W-:Y:S01]  /*7b70*/  LOP3.LUT R55, R55, R2, RZ, 0x3c, !PT ;  /* 0x0000000237377212 */ /* 0x000fe200078e3cff */
[----:B------:R-:W-:Y:S01]  /*7b80*/  UIADD3 UR29, UPT, UPT, UR38, UR4, URZ ;  /* 0x00000004261d7290 */ /* 0x000fe2000fffe0ff */
[----:B------:R-:W-:Y:S02]  /*7b90*/  LOP3.LUT R56, R56, R0, RZ, 0x3c, !PT ;  /* 0x0000000038387212 */ /* 0x000fe400078e3cff */
[----:B------:R-:W-:Y:S02]  /*7ba0*/  SEL R54, R54, RZ, P0 ;  /* 0x000000ff36367207 */ /* 0x000fe40000000000 */
[----:B------:R-:W-:Y:S01]  /*7bb0*/  SEL R22, R22, RZ, P1 ;  /* 0x000000ff16167207 */ /* 0x000fe20000800000 */
[----:B------:R-:W-:Y:S06]  /*7bc0*/  BRA.U UP0, `(.L_x_127) ;  /* 0xffffffdd00787547 */ /* 0x000fec000b83ffff */
[----:B------:R-:W2:Y:S01]  /*7bd0*/  LDCU.64 UR4, c[0x0][0x888] ;  /* 0x00011100ff0477ac */ /* 0x000ea20008000a00 */
[----:B------:R-:W3:Y:S01]  /*7be0*/  LDCU.64 UR6, c[0x0][0x890] ;  /* 0x00011200ff0677ac */ /* 0x000ee20008000a00 */
[----:B--2---:R-:W-:Y:S02]  /*7bf0*/  ISETP.NE.U32.AND P2, PT, RZ, UR4, PT ;  /* 0x00000004ff007c0c */ /* 0x004fe4000bf45070 */
[----:B---3--:R-:W-:Y:S02]  /*7c00*/  ISETP.NE.U32.AND P1, PT, RZ, UR6, PT ;  /* 0x00000006ff007c0c */ /* 0x008fe4000bf25070 */
[----:B------:R-:W-:Y:S02]  /*7c10*/  ISETP.NE.AND.EX P2, PT, RZ, UR5, PT, P2 ;  /* 0x00000005ff007c0c */ /* 0x000fe4000bf45320 */
[----:B------:R-:W-:-:S13]  /*7c20*/  ISETP.NE.AND.EX P0, PT, RZ, UR7, PT, P1 ;  /* 0x00000007ff007c0c */ /* 0x000fda000bf05310 */
[----:B------:R-:W-:Y:S05]  /*7c30*/  @P2 BRA P0, `(.L_x_128) ;  /* 0x00000000003c2947 */ /* 0x000fea0000000000 */
[----:B------:R-:W-:-:S13]  /*7c40*/  ISETP.NE.AND.EX P1, PT, RZ, UR7, PT, P1 ;  /* 0x00000007ff007c0c */ /* 0x000fda000bf25310 */
[----:B------:R-:W-:Y:S05]  /*7c50*/  @P1 BRA `(.L_x_129) ;  /* 0x00000000000c1947 */ /* 0x000fea0003800000 */
[----:B------:R-:W-:-:S13]  /*7c60*/  FSETP.NEU.AND P0, PT, R26, RZ, PT ;  /* 0x000000ff1a00720b */ /* 0x000fda0003f0d000 */
[----:B------:R-:W-:Y:S05]  /*7c70*/  @!P0 EXIT ;  /* 0x000000000000894d */ /* 0x000fea0003800000 */
[----:B------:R-:W-:Y:S05]  /*7c80*/  BRA `(.L_x_128) ;  /* 0x0000000000287947 */ /* 0x000fea0003800000 */
.L_x_129:
[----:B------:R-:W-:Y:S01]  /*7c90*/  ISETP.NE.AND P0, PT, R53, RZ, PT ;  /* 0x000000ff3500720c */ /* 0x000fe20003f05270 */
[----:B------:R-:W-:-:S12]  /*7ca0*/  BSSY.RECONVERGENT B0, `(.L_x_128) ;  /* 0x0000008000007945 */ /* 0x000fd80003800200 */
[----:B------:R-:W-:Y:S05]  /*7cb0*/  @P0 BRA `(.L_x_130) ;  /* 0x0000000000100947 */ /* 0x000fea0003800000 */
[----:B------:R-:W-:-:S04]  /*7cc0*/  ISETP.NE.U32.AND P0, PT, RZ, UR4, PT ;  /* 0x00000004ff007c0c */ /* 0x000fc8000bf05070 */
[----:B------:R-:W-:-:S13]  /*7cd0*/  ISETP.NE.AND.EX P0, PT, RZ, UR5, PT, P0 ;  /* 0x00000005ff007c0c */ /* 0x000fda000bf05300 */
[----:B------:R-:W-:Y:S05]  /*7ce0*/  @!P0 EXIT ;  /* 0x000000000000894d */ /* 0x000fea0003800000 */
[----:B------:R-:W-:Y:S05]  /*7cf0*/  BRA `(.L_x_131) ;  /* 0x0000000000087947 */ /* 0x000fea0003800000 */
.L_x_130:
[----:B------:R-:W-:-:S13]  /*7d00*/  FSETP.NEU.AND P0, PT, R26, RZ, PT ;  /* 0x000000ff1a00720b */ /* 0x000fda0003f0d000 */
[----:B------:R-:W-:Y:S05]  /*7d10*/  @!P0 EXIT ;  /* 0x000000000000894d */ /* 0x000fea0003800000 */
.L_x_131:
[----:B------:R-:W-:Y:S05]  /*7d20*/  BSYNC.RECONVERGENT B0 ;  /* 0x0000000000007941 */ /* 0x000fea0003800200 */
.L_x_128:
[----:B------:R-:W-:Y:S01]  /*7d30*/  ULEA UR6, UR52, UR44, 0x3 ;  /* 0x0000002c34067291 */ /* 0x000fe2000f8e18ff */
[----:B------:R-:W-:-:S04]  /*7d40*/  DEPBAR.LE SB0, 0x0 ;  /* 0x000080000000791a */ /* 0x000fc80000000000 */
[----:B------:R-:W-:-:S04]  /*7d50*/  UIADD3 UR6, UPT, UPT, UR6, 0xe8, URZ ;  /* 0x000000e806067890 */ /* 0x000fc8000fffe0ff */
[----:B------:R-:W-:-:S09]  /*7d60*/  UPRMT UR6, UR54, 0x654, UR6 ;  /* 0x0000065436067896 */ /* 0x000fd20008000006 */
[----:B------:R-:W-:Y:S01]  /*7d70*/  SYNCS.ARRIVE.TRANS64.RED.A1T0 RZ, [UR6], RZ ;  /* 0x000000ffffff79a7 */ /* 0x000fe20008100406 */
[----:B------:R-:W-:Y:S05]  /*7d80*/  EXIT ;  /* 0x000000000000794d */ /* 0x000fea0003800000 */
.L_x_25:
[----:B--2---:R2:W3:Y:S02]  /*7d90*/  SYNCS.PHASECHK.TRANS64.TRYWAIT P0, [R0+URZ+0x180], R2 ;  /* 0x00018002000075a7 */ /* 0x0044e400080011ff */
[----:B---3--:R-:W-:Y:S05]  /*7da0*/  @!P0 NANOSLEEP.SYNCS 0x989680 ;  /* 0x009896800000895d */ /* 0x008fea0003900000 */
[----:B------:R-:W3:Y:S02]  /*7db0*/  @!P0 SYNCS.PHASECHK.TRANS64 P0, [R0+URZ+0x180], R2 ;  /* 0x00018002000085a7 */ /* 0x000ee400080010ff */
[----:B---3--:R-:W-:Y:S05]  /*7dc0*/  @!P0 BRA `(.L_x_25) ;  /* 0xfffffffc00f08947 */ /* 0x008fea000383ffff */
[----:B------:R-:W-:Y:S05]  /*7dd0*/  BRA `(.L_x_132) ;  /* 0xffffff9c00887947 */ /* 0x000fea000383ffff */
.L_x_28:
[----:B-1----:R-:W-:-:S07]  /*7de0*/  MOV R0, UR33 ;  /* 0x0000002100007c02 */ /* 0x002fce0008000f00 */
.L_x_133:
[----:B-1----:R1:W2:Y:S02]  /*7df0*/  SYNCS.PHASECHK.TRANS64.TRYWAIT P0, [R0+URZ+0x68], R3 ;  /* 0x00006803000075a7 */ /* 0x0022a400080011ff */
[----:B--2---:R-:W-:Y:S05]  /*7e00*/  @!P0 NANOSLEEP.SYNCS 0x989680 ;  /* 0x009896800000895d */ /* 0x004fea0003900000 */
[----:B------:R-:W2:Y:S02]  /*7e10*/  @!P0 SYNCS.PHASECHK.TRANS64 P0, [R0+URZ+0x68], R3 ;  /* 0x00006803000085a7 */ /* 0x000ea400080010ff */
[----:B--2---:R-:W-:Y:S05]  /*7e20*/  @!P0 BRA `(.L_x_133) ;  /* 0xfffffffc00f08947 */ /* 0x004fea000383ffff */
[----:B------:R-:W-:Y:S05]  /*7e30*/  BRA `(.L_x_27) ;  /* 0xffffff9c00d47947 */ /* 0x000fea000383ffff */
.L_x_35:
[----:B-1----:R-:W-:-:S07]  /*7e40*/  MOV R0, UR17 ;  /* 0x0000001100007c02 */ /* 0x002fce0008000f00 */
.L_x_134:
[----:B-1----:R1:W2:Y:S02]  /*7e50*/  SYNCS.PHASECHK.TRANS64.TRYWAIT P0, [R0+URZ+0x68], R3 ;  /* 0x00006803000075a7 */ /* 0x0022a400080011ff */
[----:B--2---:R-:W-:Y:S05]  /*7e60*/  @!P0 NANOSLEEP.SYNCS 0x989680 ;  /* 0x009896800000895d */ /* 0x004fea0003900000 */
[----:B------:R-:W2:Y:S02]  /*7e70*/  @!P0 SYNCS.PHASECHK.TRANS64 P0, [R0+URZ+0x68], R3 ;  /* 0x00006803000085a7 */ /* 0x000ea400080010ff */
[----:B--2---:R-:W-:Y:S05]  /*7e80*/  @!P0 BRA `(.L_x_134) ;  /* 0xfffffffc00f08947 */ /* 0x004fea000383ffff */
[----:B------:R-:W-:Y:S05]  /*7e90*/  BRA `(.L_x_34) ;  /* 0xffffffa000a07947 */ /* 0x000fea000383ffff */
.L_x_40:
[----:B-1----:R1:W2:Y:S02]  /*7ea0*/  SYNCS.PHASECHK.TRANS64.TRYWAIT P0, [R3+URZ+0x110], R0 ;  /* 0x00011000030075a7 */ /* 0x0022a400080011ff */
[----:B--2---:R-:W-:Y:S05]  /*7eb0*/  @!P0 NANOSLEEP.SYNCS 0x989680 ;  /* 0x009896800000895d */ /* 0x004fea0003900000 */
[----:B------:R-:W2:Y:S02]  /*7ec0*/  @!P0 SYNCS.PHASECHK.TRANS64 P0, [R3+URZ+0x110], R0 ;  /* 0x00011000030085a7 */ /* 0x000ea400080010ff */
[----:B--2---:R-:W-:Y:S05]  /*7ed0*/  @!P0 BRA `(.L_x_40) ;  /* 0xfffffffc00f08947 */ /* 0x004fea000383ffff */
[----:B------:R-:W-:Y:S05]  /*7ee0*/  BRA `(.L_x_135) ;  /* 0xffffffa400547947 */ /* 0x000fea000383ffff */
.L_x_44:
[----:B------:R-:W-:-:S07]  /*7ef0*/  MOV R0, UR4 ;  /* 0x0000000400007c02 */ /* 0x000fce0008000f00 */
.L_x_136:
[----:B-1----:R1:W2:Y:S02]  /*7f00*/  SYNCS.PHASECHK.TRANS64.TRYWAIT P0, [R0+URZ], R2 ;  /* 0x00000002000075a7 */ /* 0x0022a400080011ff */
[----:B--2---:R-:W-:Y:S05]  /*7f10*/  @!P0 NANOSLEEP.SYNCS 0x989680 ;  /* 0x009896800000895d */ /* 0x004fea0003900000 */
[----:B------:R-:W2:Y:S02]  /*7f20*/  @!P0 SYNCS.PHASECHK.TRANS64 P0, [R0+URZ], R2 ;  /* 0x00000002000085a7 */ /* 0x000ea400080010ff */
[----:B--2---:R-:W-:Y:S05]  /*7f30*/  @!P0 BRA `(.L_x_136) ;  /* 0xfffffffc00f08947 */ /* 0x004fea000383ffff */
[----:B------:R-:W-:Y:S05]  /*7f40*/  BRA `(.L_x_137) ;  /* 0xffffffac00007947 */ /* 0x000fea000383ffff */
.L_x_45:
[----:B------:R-:W-:-:S07]  /*7f50*/  MOV R0, UR5 ;  /* 0x0000000500007c02 */ /* 0x000fce0008000f00 */
.L_x_138:
[----:B-1----:R1:W2:Y:S02]  /*7f60*/  SYNCS.PHASECHK.TRANS64.TRYWAIT P0, [R0+URZ], R3 ;  /* 0x00000003000075a7 */ /* 0x0022a400080011ff */
[----:B--2---:R-:W-:Y:S05]  /*7f70*/  @!P0 NANOSLEEP.SYNCS 0x989680 ;  /* 0x009896800000895d */ /* 0x004fea0003900000 */
[----:B------:R-:W2:Y:S02]  /*7f80*/  @!P0 SYNCS.PHASECHK.TRANS64 P0, [R0+URZ], R3 ;  /* 0x00000003000085a7 */ /* 0x000ea400080010ff */
[----:B--2---:R-:W-:Y:S05]  /*7f90*/  @!P0 BRA `(.L_x_138) ;  /* 0xfffffffc00f08947 */ /* 0x004fea000383ffff */
[----:B------:R-:W-:Y:S05]  /*7fa0*/  BRA `(.L_x_139) ;  /* 0xffffffac000c7947 */ /* 0x000fea000383ffff */
.L_x_46:
[----:B------:R-:W-:-:S07]  /*7fb0*/  MOV R0, UR5 ;  /* 0x0000000500007c02 */ /* 0x000fce0008000f00 */
.L_x_140:
[----:B-1----:R1:W2:Y:S02]  /*7fc0*/  SYNCS.PHASECHK.TRANS64.TRYWAIT P0, [R0+URZ], R3 ;  /* 0x00000003000075a7 */ /* 0x0022a400080011ff */
[----:B--2---:R-:W-:Y:S05]  /*7fd0*/  @!P0 NANOSLEEP.SYNCS 0x989680 ;  /* 0x009896800000895d */ /* 0x004fea0003900000 */
[----:B------:R-:W2:Y:S02]  /*7fe0*/  @!P0 SYNCS.PHASECHK.TRANS64 P0, [R0+URZ], R3 ;  /* 0x00000003000085a7 */ /* 0x000ea400080010ff */
[----:B--2---:R-:W-:Y:S05]  /*7ff0*/  @!P0 BRA `(.L_x_140) ;  /* 0xfffffffc00f08947 */ /* 0x004fea000383ffff */
[----:B------:R-:W-:Y:S05]  /*8000*/  BRA `(.L_x_141) ;  /* 0xffffffac00187947 */ /* 0x000fea000383ffff */
.L_x_47:
[----:B------:R-:W-:-:S07]  /*8010*/  MOV R0, UR5 ;  /* 0x0000000500007c02 */ /* 0x000fce0008000f00 */
.L_x_142:
[----:B-1----:R1:W2:Y:S02]  /*8020*/  SYNCS.PHASECHK.TRANS64.TRYWAIT P0, [R0+URZ], R3 ;  /* 0x00000003000075a7 */ /* 0x0022a400080011ff */
[----:B--2---:R-:W-:Y:S05]  /*8030*/  @!P0 NANOSLEEP.SYNCS 0x989680 ;  /* 0x009896800000895d */ /* 0x004fea0003900000 */
[----:B------:R-:W2:Y:S02]  /*8040*/  @!P0 SYNCS.PHASECHK.TRANS64 P0, [R0+URZ], R3 ;  /* 0x00000003000085a7 */ /* 0x000ea400080010ff */
[----:B--2---:R-:W-:Y:S05]  /*8050*/  @!P0 BRA `(.L_x_142) ;  /* 0xfffffffc00f08947 */ /* 0x004fea000383ffff */
[----:B------:R-:W-:Y:S05]  /*8060*/  BRA `(.L_x_143) ;  /* 0xffffffac00247947 */ /* 0x000fea000383ffff */
.L_x_48:
[----:B------:R-:W-:-:S07]  /*8070*/  MOV R0, UR5 ;  /* 0x0000000500007c02 */ /* 0x000fce0008000f00 */
.L_x_144:
[----:B-1----:R1:W2:Y:S02]  /*8080*/  SYNCS.PHASECHK.TRANS64.TRYWAIT P0, [R0+URZ], R3 ;  /* 0x00000003000075a7 */ /* 0x0022a400080011ff */
[----:B--2---:R-:W-:Y:S05]  /*8090*/  @!P0 NANOSLEEP.SYNCS 0x989680 ;  /* 0x009896800000895d */ /* 0x004fea0003900000 */
[----:B------:R-:W2:Y:S02]  /*80a0*/  @!P0 SYNCS.PHASECHK.TRANS64 P0, [R0+URZ], R3 ;  /* 0x00000003000085a7 */ /* 0x000ea400080010ff */
[----:B--2---:R-:W-:Y:S05]  /*80b0*/  @!P0 BRA `(.L_x_144) ;  /* 0xfffffffc00f08947 */ /* 0x004fea000383ffff */
[----:B------:R-:W-:Y:S05]  /*80c0*/  BRA `(.L_x_145) ;  /* 0xffffffac00307947 */ /* 0x000fea000383ffff */
.L_x_49:
[----:B------:R-:W-:-:S07]  /*80d0*/  MOV R0, UR5 ;  /* 0x0000000500007c02 */ /* 0x000fce0008000f00 */
.L_x_146:
[----:B-1----:R1:W2:Y:S02]  /*80e0*/  SYNCS.PHASECHK.TRANS64.TRYWAIT P0, [R0+URZ], R3 ;  /* 0x00000003000075a7 */ /* 0x0022a400080011ff */
[----:B--2---:R-:W-:Y:S05]  /*80f0*/  @!P0 NANOSLEEP.SYNCS 0x989680 ;  /* 0x009896800000895d */ /* 0x004fea0003900000 */
[----:B------:R-:W2:Y:S02]  /*8100*/  @!P0 SYNCS.PHASECHK.TRANS64 P0, [R0+URZ], R3 ;  /* 0x00000003000085a7 */ /* 0x000ea400080010ff */
[----:B--2---:R-:W-:Y:S05]  /*8110*/  @!P0 BRA `(.L_x_146) ;  /* 0xfffffffc00f08947 */ /* 0x004fea000383ffff */
[----:B------:R-:W-:Y:S05]  /*8120*/  BRA `(.L_x_147) ;  /* 0xffffffac003c7947 */ /* 0x000fea000383ffff */
.L_x_50:
[----:B------:R-:W-:-:S07]  /*8130*/  MOV R0, UR5 ;  /* 0x0000000500007c02 */ /* 0x000fce0008000f00 */
.L_x_148:
[----:B-1----:R1:W2:Y:S02]  /*8140*/  SYNCS.PHASECHK.TRANS64.TRYWAIT P0, [R0+URZ], R3 ;  /* 0x00000003000075a7 */ /* 0x0022a400080011ff */
[----:B--2---:R-:W-:Y:S05]  /*8150*/  @!P0 NANOSLEEP.SYNCS 0x989680 ;  /* 0x009896800000895d */ /* 0x004fea0003900000 */
[----:B------:R-:W2:Y:S02]  /*8160*/  @!P0 SYNCS.PHASECHK.TRANS64 P0, [R0+URZ], R3 ;  /* 0x00000003000085a7 */ /* 0x000ea400080010ff */
[----:B--2---:R-:W-:Y:S05]  /*8170*/  @!P0 BRA `(.L_x_148) ;  /* 0xfffffffc00f08947 */ /* 0x004fea000383ffff */
[----:B------:R-:W-:Y:S05]  /*8180*/  BRA `(.L_x_149) ;  /* 0xffffffac00487947 */ /* 0x000fea000383ffff */
.L_x_51:
[----:B------:R-:W-:-:S07]  /*8190*/  MOV R0, UR5 ;  /* 0x0000000500007c02 */ /* 0x000fce0008000f00 */
.L_x_150:
[----:B-1----:R1:W2:Y:S02]  /*81a0*/  SYNCS.PHASECHK.TRANS64.TRYWAIT P0, [R0+URZ], R3 ;  /* 0x00000003000075a7 */ /* 0x0022a400080011ff */
[----:B--2---:R-:W-:Y:S05]  /*81b0*/  @!P0 NANOSLEEP.SYNCS 0x989680 ;  /* 0x009896800000895d */ /* 0x004fea0003900000 */
[----:B------:R-:W2:Y:S02]  /*81c0*/  @!P0 SYNCS.PHASECHK.TRANS64 P0, [R0+URZ], R3 ;  /* 0x00000003000085a7 */ /* 0x000ea400080010ff */
[----:B--2---:R-:W-:Y:S05]  /*81d0*/  @!P0 BRA `(.L_x_150) ;  /* 0xfffffffc00f08947 */ /* 0x004fea000383ffff */
[----:B------:R-:W-:Y:S05]  /*81e0*/  BRA `(.L_x_151) ;  /* 0xffffffac00547947 */ /* 0x000fea000383ffff */
.L_x_52:
[----:B------:R-:W-:-:S07]  /*81f0*/  MOV R0, UR5 ;  /* 0x0000000500007c02 */ /* 0x000fce0008000f00 */
.L_x_152:
[----:B-1----:R1:W2:Y:S02]  /*8200*/  SYNCS.PHASECHK.TRANS64.TRYWAIT P0, [R0+URZ], R3 ;  /* 0x00000003000075a7 */ /* 0x0022a400080011ff */
[----:B--2---:R-:W-:Y:S05]  /*8210*/  @!P0 NANOSLEEP.SYNCS 0x989680 ;  /* 0x009896800000895d */ /* 0x004fea0003900000 */
[----:B------:R-:W2:Y:S02]  /*8220*/  @!P0 SYNCS.PHASECHK.TRANS64 P0, [R0+URZ], R3 ;  /* 0x00000003000085a7 */ /* 0x000ea400080010ff */
[----:B--2---:R-:W-:Y:S05]  /*8230*/  @!P0 BRA `(.L_x_152) ;  /* 0xfffffffc00f08947 */ /* 0x004fea000383ffff */
[----:B------:R-:W-:Y:S05]  /*8240*/  BRA `(.L_x_153) ;  /* 0xffffffac00607947 */ /* 0x000fea000383ffff */
.L_x_53:
[----:B------:R-:W-:-:S07]  /*8250*/  MOV R0, UR5 ;  /* 0x0000000500007c02 */ /* 0x000fce0008000f00 */
.L_x_154:
[----:B-1----:R1:W2:Y:S02]  /*8260*/  SYNCS.PHASECHK.TRANS64.TRYWAIT P0, [R0+URZ], R3 ;  /* 0x00000003000075a7 */ /* 0x0022a400080011ff */
[----:B--2---:R-:W-:Y:S05]  /*8270*/  @!P0 NANOSLEEP.SYNCS 0x989680 ;  /* 0x009896800000895d */ /* 0x004fea0003900000 */
[----:B------:R-:W2:Y:S02]  /*8280*/  @!P0 SYNCS.PHASECHK.TRANS64 P0, [R0+URZ], R3 ;  /* 0x00000003000085a7 */ /* 0x000ea400080010ff */
[----:B--2---:R-:W-:Y:S05]  /*8290*/  @!P0 BRA `(.L_x_154) ;  /* 0xfffffffc00f08947 */ /* 0x004fea000383ffff */
[----:B------:R-:W-:Y:S05]  /*82a0*/  BRA `(.L_x_155) ;  /* 0xffffffac006c7947 */ /* 0x000fea000383ffff */
.L_x_54:
[----:B------:R-:W-:-:S07]  /*82b0*/  MOV R0, UR5 ;  /* 0x0000000500007c02 */ /* 0x000fce0008000f00 */
.L_x_156:
[----:B-1----:R1:W2:Y:S02]  /*82c0*/  SYNCS.PHASECHK.TRANS64.TRYWAIT P0, [R0+URZ], R3 ;  /* 0x00000003000075a7 */ /* 0x0022a400080011ff */
[----:B--2---:R-:W-:Y:S05]  /*82d0*/  @!P0 NANOSLEEP.SYNCS 0x989680 ;  /* 0x009896800000895d */ /* 0x004fea0003900000 */
[----:B------:R-:W2:Y:S02]  /*82e0*/  @!P0 SYNCS.PHASECHK.TRANS64 P0, [R0+URZ], R3 ;  /* 0x00000003000085a7 */ /* 0x000ea400080010ff */
[----:B--2---:R-:W-:Y:S05]  /*82f0*/  @!P0 BRA `(.L_x_156) ;  /* 0xfffffffc00f08947 */ /* 0x004fea000383ffff */
[----:B------:R-:W-:Y:S05]  /*8300*/  BRA `(.L_x_157) ;  /* 0xffffffac00787947 */ /* 0x000fea000383ffff */
.L_x_55:
[----:B------:R-:W-:-:S07]  /*8310*/  MOV R0, UR5 ;  /* 0x0000000500007c02 */ /* 0x000fce0008000f00 */
.L_x_158:
[----:B-1----:R1:W2:Y:S02]  /*8320*/  SYNCS.PHASECHK.TRANS64.TRYWAIT P0, [R0+URZ], R3 ;  /* 0x00000003000075a7 */ /* 0x0022a400080011ff */
[----:B--2---:R-:W-:Y:S05]  /*8330*/  @!P0 NANOSLEEP.SYNCS 0x989680 ;  /* 0x009896800000895d */ /* 0x004fea0003900000 */
[----:B------:R-:W2:Y:S02]  /*8340*/  @!P0 SYNCS.PHASECHK.TRANS64 P0, [R0+URZ], R3 ;  /* 0x00000003000085a7 */ /* 0x000ea400080010ff */
[----:B--2---:R-:W-:Y:S05]  /*8350*/  @!P0 BRA `(.L_x_158) ;  /* 0xfffffffc00f08947 */ /* 0x004fea000383ffff */
[----:B------:R-:W-:Y:S05]  /*8360*/  BRA `(.L_x_159) ;  /* 0xffffffac00847947 */ /* 0x000fea000383ffff */
.L_x_58:
[----:B--2---:R2:W3:Y:S02]  /*8370*/  SYNCS.PHASECHK.TRANS64.TRYWAIT P0, [R2+URZ+0x170], R4 ;  /* 0x00017004020075a7 */ /* 0x0044e400080011ff */
[----:B---3--:R-:W-:Y:S05]  /*8380*/  @!P0 NANOSLEEP.SYNCS 0x989680 ;  /* 0x009896800000895d */ /* 0x008fea0003900000 */
[----:B------:R-:W3:Y:S02]  /*8390*/  @!P0 SYNCS.PHASECHK.TRANS64 P0, [R2+URZ+0x170], R4 ;  /* 0x00017004020085a7 */ /* 0x000ee400080010ff */
[----:B---3--:R-:W-:Y:S05]  /*83a0*/  @!P0 BRA `(.L_x_58) ;  /* 0xfffffffc00f08947 */ /* 0x008fea000383ffff */
[----:B------:R-:W-:Y:S05]  /*83b0*/  BRA `(.L_x_160) ;  /* 0xffffffac00e07947 */ /* 0x000fea000383ffff */
.L_x_59:
[----:B------:R-:W-:-:S07]  /*83c0*/  MOV R2, UR4 ;  /* 0x0000000400027c02 */ /* 0x000fce0008000f00 */
.L_x_161:
[----:B--2---:R2:W3:Y:S02]  /*83d0*/  SYNCS.PHASECHK.TRANS64.TRYWAIT P0, [R2+URZ+0x120], R5 ;  /* 0x00012005020075a7 */ /* 0x0044e400080011ff */
[----:B---3--:R-:W-:Y:S05]  /*83e0*/  @!P0 NANOSLEEP.SYNCS 0x989680 ;  /* 0x009896800000895d */ /* 0x008fea0003900000 */
[----:B------:R-:W3:Y:S02]  /*83f0*/  @!P0 SYNCS.PHASECHK.TRANS64 P0, [R2+URZ+0x120], R5 ;  /* 0x00012005020085a7 */ /* 0x000ee400080010ff */
[----:B---3--:R-:W-:Y:S05]  /*8400*/  @!P0 BRA `(.L_x_161) ;  /* 0xfffffffc00f08947 */ /* 0x008fea000383ffff */
[----:B------:R-:W-:Y:S05]  /*8410*/  BRA `(.L_x_162) ;  /* 0xffffffac00f07947 */ /* 0x000fea000383ffff */
.L_x_60:
[----:B--2---:R2:W3:Y:S02]  /*8420*/  SYNCS.PHASECHK.TRANS64.TRYWAIT P1, [R2+URZ+0x110], R4 ;  /* 0x00011004020075a7 */ /* 0x0044e400080211ff */
[----:B---3--:R-:W-:Y:S05]  /*8430*/  @!P1 NANOSLEEP.SYNCS 0x989680 ;  /* 0x009896800000995d */ /* 0x008fea0003900000 */
[----:B------:R-:W3:Y:S02]  /*8440*/  @!P1 SYNCS.PHASECHK.TRANS64 P1, [R2+URZ+0x110], R4 ;  /* 0x00011004020095a7 */ /* 0x000ee400080210ff */
[----:B---3--:R-:W-:Y:S05]  /*8450*/  @!P1 BRA `(.L_x_60) ;  /* 0xfffffffc00f09947 */ /* 0x008fea000383ffff */
[----:B------:R-:W-:Y:S05]  /*8460*/  BRA `(.L_x_163) ;  /* 0xffffffb000207947 */ /* 0x000fea000383ffff */
.L_x_63:
[----:B------:R-:W-:-:S07]  /*8470*/  MOV R0, UR4 ;  /* 0x0000000400007c02 */ /* 0x000fce0008000f00 */
.L_x_164:
[----:B--2---:R2:W3:Y:S02]  /*8480*/  SYNCS.PHASECHK.TRANS64.TRYWAIT P0, [R0+URZ+0x120], R2 ;  /* 0x00012002000075a7 */ /* 0x0044e400080011ff */
[----:B---3--:R-:W-:Y:S05]  /*8490*/  @!P0 NANOSLEEP.SYNCS 0x989680 ;  /* 0x009896800000895d */ /* 0x008fea0003900000 */
[----:B------:R-:W3:Y:S02]  /*84a0*/  @!P0 SYNCS.PHASECHK.TRANS64 P0, [R0+URZ+0x120], R2 ;  /* 0x00012002000085a7 */ /* 0x000ee400080010ff */
[----:B---3--:R-:W-:Y:S05]  /*84b0*/  @!P0 BRA `(.L_x_164) ;  /* 0xfffffffc00f08947 */ /* 0x008fea000383ffff */
[----:B------:R-:W-:Y:S05]  /*84c0*/  BRA `(.L_x_62) ;  /* 0xffffffb000747947 */ /* 0x000fea000383ffff */
.L_x_70:
[----:B-1----:R1:W2:Y:S02]  /*84d0*/  SYNCS.PHASECHK.TRANS64.TRYWAIT P1, [R0+URZ+0x110], R2 ;  /* 0x00011002000075a7 */ /* 0x0022a400080211ff */
[----:B--2---:R-:W-:Y:S05]  /*84e0*/  @!P1 NANOSLEEP.SYNCS 0x989680 ;  /* 0x009896800000995d */ /* 0x004fea0003900000 */
[----:B------:R-:W2:Y:S02]  /*84f0*/  @!P1 SYNCS.PHASECHK.TRANS64 P1, [R0+URZ+0x110], R2 ;  /* 0x00011002000095a7 */ /* 0x000ea400080210ff */
[----:B--2---:R-:W-:Y:S05]  /*8500*/  @!P1 BRA `(.L_x_70) ;  /* 0xfffffffc00f09947 */ /* 0x004fea000383ffff */
[----:B------:R-:W-:Y:S05]  /*8510*/  BRA `(.L_x_165) ;  /* 0xffffffb400e87947 */ /* 0x000fea000383ffff */
.L_x_71:
[----:B------:R-:W-:-:S07]  /*8520*/  MOV R2, UR31 ;  /* 0x0000001f00027c02 */ /* 0x000fce0008000f00 */
.L_x_166:
[----:B-1----:R1:W2:Y:S02]  /*8530*/  SYNCS.PHASECHK.TRANS64.TRYWAIT P0, [R2+URZ+0x150], R0 ;  /* 0x00015000020075a7 */ /* 0x0022a400080011ff */
[----:B--2---:R-:W-:Y:S05]  /*8540*/  @!P0 NANOSLEEP.SYNCS 0x989680 ;  /* 0x009896800000895d */ /* 0x004fea0003900000 */
[----:B------:R-:W2:Y:S02]  /*8550*/  @!P0 SYNCS.PHASECHK.TRANS64 P0, [R2+URZ+0x150], R0 ;  /* 0x00015000020085a7 */ /* 0x000ea400080010ff */
[----:B--2---:R-:W-:Y:S05]  /*8560*/  @!P0 BRA `(.L_x_166) ;  /* 0xfffffffc00f08947 */ /* 0x004fea000383ffff */
[----:B------:R-:W-:Y:S05]  /*8570*/  BRA `(.L_x_167) ;  /* 0xffffffb800387947 */ /* 0x000fea000383ffff */
.L_x_74:
[----:B------:R-:W-:Y:S07]  /*8580*/  MOV R0, UR5 ;  /* 0x0000000500007c02 */ /* 0x000fee0008000f00 */
.L_x_168:
[----:B-1----:R1:W2:Y:S02]  /*8590*/  SYNCS.PHASECHK.TRANS64.TRYWAIT P0, [R0+URZ], R2 ;  /* 0x00000002000075a7 */ /* 0x0022a400080011ff */
[----:B--2---:R-:W-:Y:S05]  /*85a0*/  @!P0 NANOSLEEP.SYNCS 0x989680 ;  /* 0x009896800000895d */ /* 0x004fea0003900000 */
[----:B------:R-:W2:Y:S02]  /*85b0*/  @!P0 SYNCS.PHASECHK.TRANS64 P0, [R0+URZ], R2 ;  /* 0x00000002000085a7 */ /* 0x000ea400080010ff */
[----:B--2---:R-:W-:Y:S05]  /*85c0*/  @!P0 BRA `(.L_x_168) ;  /* 0xfffffffc00f08947 */ /* 0x004fea000383ffff */
[----:B------:R-:W-:Y:S05]  /*85d0*/  BRA `(.L_x_73) ;  /* 0xffffffb800547947 */ /* 0x000fea000383ffff */
.L_x_77:
[----:B------:R-:W-:-:S07]  /*85e0*/  MOV R0, UR4 ;  /* 0x0000000400007c02 */ /* 0x000fce0008000f00 */
.L_x_169:
[----:B--2---:R2:W4:Y:S02]  /*85f0*/  SYNCS.PHASECHK.TRANS64.TRYWAIT P0, [R0+URZ], R2 ;  /* 0x00000002000075a7 */ /* 0x00452400080011ff */
[----:B----4-:R-:W-:Y:S05]  /*8600*/  @!P0 NANOSLEEP.SYNCS 0x989680 ;  /* 0x009896800000895d */ /* 0x010fea0003900000 */
[----:B------:R-:W4:Y:S02]  /*8610*/  @!P0 SYNCS.PHASECHK.TRANS64 P0, [R0+URZ], R2 ;  /* 0x00000002000085a7 */ /* 0x000f2400080010ff */
[----:B----4-:R-:W-:Y:S05]  /*8620*/  @!P0 BRA `(.L_x_169) ;  /* 0xfffffffc00f08947 */ /* 0x010fea000383ffff */
[----:B------:R-:W-:Y:S05]  /*8630*/  BRA `(.L_x_170) ;  /* 0xffffffbc00307947 */ /* 0x000fea000383ffff */
.L_x_78:
[----:B------:R-:W-:-:S07]  /*8640*/  MOV R0, UR5 ;  /* 0x0000000500007c02 */ /* 0x000fce0008000f00 */
.L_x_171:
[----:B-1----:R1:W2:Y:S02]  /*8650*/  SYNCS.PHASECHK.TRANS64.TRYWAIT P0, [R0+URZ], R3 ;  /* 0x00000003000075a7 */ /* 0x0022a400080011ff */
[----:B--2---:R-:W-:Y:S05]  /*8660*/  @!P0 NANOSLEEP.SYNCS 0x989680 ;  /* 0x009896800000895d */ /* 0x004fea0003900000 */
[----:B------:R-:W2:Y:S02]  /*8670*/  @!P0 SYNCS.PHASECHK.TRANS64 P0, [R0+URZ], R3 ;  /* 0x00000003000085a7 */ /* 0x000ea400080010ff */
[----:B--2---:R-:W-:Y:S05]  /*8680*/  @!P0 BRA `(.L_x_171) ;  /* 0xfffffffc00f08947 */ /* 0x004fea000383ffff */
[----:B------:R-:W-:Y:S05]  /*8690*/  BRA `(.L_x_172) ;  /* 0xffffffbc003c7947 */ /* 0x000fea000383ffff */
.L_x_79:
[----:B------:R-:W-:-:S07]  /*86a0*/  MOV R0, UR5 ;  /* 0x0000000500007c02 */ /* 0x000fce0008000f00 */
.L_x_173:
[----:B-1----:R1:W2:Y:S02]  /*86b0*/  SYNCS.PHASECHK.TRANS64.TRYWAIT P0, [R0+URZ], R3 ;  /* 0x00000003000075a7 */ /* 0x0022a400080011ff */
[----:B--2---:R-:W-:Y:S05]  /*86c0*/  @!P0 NANOSLEEP.SYNCS 0x989680 ;  /* 0x009896800000895d */ /* 0x004fea0003900000 */
[----:B------:R-:W2:Y:S02]  /*86d0*/  @!P0 SYNCS.PHASECHK.TRANS64 P0, [R0+URZ], R3 ;  /* 0x00000003000085a7 */ /* 0x000ea400080010ff */
[----:B--2---:R-:W-:Y:S05]  /*86e0*/  @!P0 BRA `(.L_x_173) ;  /* 0xfffffffc00f08947 */ /* 0x004fea000383ffff */
[----:B------:R-:W-:Y:S05]  /*86f0*/  BRA `(.L_x_174) ;  /* 0xffffffbc00487947 */ /* 0x000fea000383ffff */
.L_x_80:
[----:B-1----:R-:W-:-:S07]  /*8700*/  MOV R0, UR4 ;  /* 0x0000000400007c02 */ /* 0x002fce0008000f00 */
.L_x_175:
[----:B-1----:R1:W2:Y:S02]  /*8710*/  SYNCS.PHASECHK.TRANS64.TRYWAIT P0, [R0+URZ], R2 ;  /* 0x00000002000075a7 */ /* 0x0022a400080011ff */
[----:B--2---:R-:W-:Y:S05]  /*8720*/  @!P0 NANOSLEEP.SYNCS 0x989680 ;  /* 0x009896800000895d */ /* 0x004fea0003900000 */
[----:B------:R-:W2:Y:S02]  /*8730*/  @!P0 SYNCS.PHASECHK.TRANS64 P0, [R0+URZ], R2 ;  /* 0x00000002000085a7 */ /* 0x000ea400080010ff */
[----:B--2---:R-:W-:Y:S05]  /*8740*/  @!P0 BRA `(.L_x_175) ;  /* 0xfffffffc00f08947 */ /* 0x004fea000383ffff */
[----:B------:R-:W-:Y:S05]  /*8750*/  BRA `(.L_x_176) ;  /* 0xffffffbc00547947 */ /* 0x000fea000383ffff */
.L_x_85:
[----:B---3--:R3:W4:Y:S02]  /*8760*/  SYNCS.PHASECHK.TRANS64.TRYWAIT P0, [R12+URZ+0x110], R0 ;  /* 0x000110000c0075a7 */ /* 0x00872400080011ff */
[----:B----4-:R-:W-:Y:S05]  /*8770*/  @!P0 NANOSLEEP.SYNCS 0x989680 ;  /* 0x009896800000895d */ /* 0x010fea0003900000 */
[----:B------:R-:W4:Y:S02]  /*8780*/  @!P0 SYNCS.PHASECHK.TRANS64 P0, [R12+URZ+0x110], R0 ;  /* 0x000110000c0085a7 */ /* 0x000f2400080010ff */
[----:B----4-:R-:W-:Y:S05]  /*8790*/  @!P0 BRA `(.L_x_85) ;  /* 0xfffffffc00f08947 */ /* 0x010fea000383ffff */
[----:B------:R-:W-:Y:S05]  /*87a0*/  BRA `(.L_x_177) ;  /* 0xffffffc000647947 */ /* 0x000fea000383ffff */
.L_x_88:
[----:B-1----:R-:W-:Y:S07]  /*87b0*/  MOV R0, UR24 ;  /* 0x0000001800007c02 */ /* 0x002fee0008000f00 */
.L_x_178:
[----:B-1----:R1:W3:Y:S02]  /*87c0*/  SYNCS.PHASECHK.TRANS64.TRYWAIT P2, [R0+URZ+0x108], R6 ;  /* 0x00010806000075a7 */ /* 0x0022e400080411ff */
[----:B---3--:R-:W-:Y:S05]  /*87d0*/  @!P2 NANOSLEEP.SYNCS 0x989680 ;  /* 0x009896800000a95d */ /* 0x008fea0003900000 */
[----:B------:R-:W3:Y:S02]  /*87e0*/  @!P2 SYNCS.PHASECHK.TRANS64 P2, [R0+URZ+0x108], R6 ;  /* 0x000108060000a5a7 */ /* 0x000ee400080410ff */
[----:B---3--:R-:W-:Y:S05]  /*87f0*/  @!P2 BRA `(.L_x_178) ;  /* 0xfffffffc00f0a947 */ /* 0x008fea000383ffff */
[----:B------:R-:W-:Y:S05]  /*8800*/  BRA `(.L_x_87) ;  /* 0xffffffc400c87947 */ /* 0x000fea000383ffff */
.L_x_91:
[----:B------:R-:W-:Y:S07]  /*8810*/  MOV R0, UR4 ;  /* 0x0000000400007c02 */ /* 0x000fee0008000f00 */
.L_x_179:
[----:B-1----:R1:W3:Y:S02]  /*8820*/  SYNCS.PHASECHK.TRANS64.TRYWAIT P0, [R0+URZ+0xe8], R9 ;  /* 0x0000e809000075a7 */ /* 0x0022e400080011ff */
[----:B---3--:R-:W-:Y:S05]  /*8830*/  @!P0 NANOSLEEP.SYNCS 0x989680 ;  /* 0x009896800000895d */ /* 0x008fea0003900000 */
[----:B------:R-:W3:Y:S02]  /*8840*/  @!P0 SYNCS.PHASECHK.TRANS64 P0, [R0+URZ+0xe8], R9 ;  /* 0x0000e809000085a7 */ /* 0x000ee400080010ff */
[----:B---3--:R-:W-:Y:S05]  /*8850*/  @!P0 BRA `(.L_x_179) ;  /* 0xfffffffc00f08947 */ /* 0x008fea000383ffff */
[----:B------:R-:W-:Y:S05]  /*8860*/  BRA `(.L_x_180) ;  /* 0xffffffc800287947 */ /* 0x000fea000383ffff */
.L_x_92:
[----:B------:R-:W-:Y:S07]  /*8870*/  MOV R6, UR5 ;  /* 0x0000000500067c02 */ /* 0x000fee0008000f00 */
.L_x_181:
[----:B-1----:R1:W3:Y:S02]  /*8880*/  SYNCS.PHASECHK.TRANS64.TRYWAIT P0, [R6+URZ+0xe8], R0 ;  /* 0x0000e800060075a7 */ /* 0x0022e400080011ff */
[----:B---3--:R-:W-:Y:S05]  /*8890*/  @!P0 NANOSLEEP.SYNCS 0x989680 ;  /* 0x009896800000895d */ /* 0x008fea0003900000 */
[----:B------:R-:W3:Y:S02]  /*88a0*/  @!P0 SYNCS.PHASECHK.TRANS64 P0, [R6+URZ+0xe8], R0 ;  /* 0x0000e800060085a7 */ /* 0x000ee400080010ff */
[----:B---3--:R-:W-:Y:S05]  /*88b0*/  @!P0 BRA `(.L_x_181) ;  /* 0xfffffffc00f08947 */ /* 0x008fea000383ffff */
[----:B------:R-:W-:Y:S05]  /*88c0*/  BRA `(.L_x_182) ;  /* 0xffffffc800847947 */ /* 0x000fea000383ffff */
.L_x_94:
[----:B------:R-:W-:-:S07]  /*88d0*/  MOV R0, UR4 ;  /* 0x0000000400007c02 */ /* 0x000fce0008000f00 */
.L_x_183:
[----:B-1----:R1:W4:Y:S02]  /*88e0*/  SYNCS.PHASECHK.TRANS64.TRYWAIT P0, [R0+URZ], R2 ;  /* 0x00000002000075a7 */ /* 0x00232400080011ff */
[----:B----4-:R-:W-:Y:S05]  /*88f0*/  @!P0 NANOSLEEP.SYNCS 0x989680 ;  /* 0x009896800000895d */ /* 0x010fea0003900000 */
[----:B------:R-:W4:Y:S02]  /*8900*/  @!P0 SYNCS.PHASECHK.TRANS64 P0, [R0+URZ], R2 ;  /* 0x00000002000085a7 */ /* 0x000f2400080010ff */
[----:B----4-:R-:W-:Y:S05]  /*8910*/  @!P0 BRA `(.L_x_183) ;  /* 0xfffffffc00f08947 */ /* 0x010fea000383ffff */
[----:B------:R-:W-:Y:S05]  /*8920*/  BRA `(.L_x_184) ;  /* 0xffffffcc00147947 */ /* 0x000fea000383ffff */
.L_x_95:
[----:B------:R-:W-:-:S07]  /*8930*/  MOV R0, UR5 ;  /* 0x0000000500007c02 */ /* 0x000fce0008000f00 */
.L_x_185:
[----:B-1----:R1:W4:Y:S02]  /*8940*/  SYNCS.PHASECHK.TRANS64.TRYWAIT P0, [R0+URZ], R2 ;  /* 0x00000002000075a7 */ /* 0x00232400080011ff */
[----:B----4-:R-:W-:Y:S05]  /*8950*/  @!P0 NANOSLEEP.SYNCS 0x989680 ;  /* 0x009896800000895d */ /* 0x010fea0003900000 */
[----:B------:R-:W4:Y:S02]  /*8960*/  @!P0 SYNCS.PHASECHK.TRANS64 P0, [R0+URZ], R2 ;  /* 0x00000002000085a7 */ /* 0x000f2400080010ff */
[----:B----4-:R-:W-:Y:S05]  /*8970*/  @!P0 BRA `(.L_x_185) ;  /* 0xfffffffc00f08947 */ /* 0x010fea000383ffff */
[----:B------:R-:W-:Y:S05]  /*8980*/  BRA `(.L_x_186) ;  /* 0xffffffcc00207947 */ /* 0x000fea000383ffff */
.L_x_97:
[----:B--2---:R2:W4:Y:S02]  /*8990*/  SYNCS.PHASECHK.TRANS64.TRYWAIT P0, [R0+URZ+0x110], R2 ;  /* 0x00011002000075a7 */ /* 0x00452400080011ff */
[----:B----4-:R-:W-:Y:S05]  /*89a0*/  @!P0 NANOSLEEP.SYNCS 0x989680 ;  /* 0x009896800000895d */ /* 0x010fea0003900000 */
[----:B------:R-:W4:Y:S02]  /*89b0*/  @!P0 SYNCS.PHASECHK.TRANS64 P0, [R0+URZ+0x110], R2 ;  /* 0x00011002000085a7 */ /* 0x000f2400080010ff */
[----:B----4-:R-:W-:Y:S05]  /*89c0*/  @!P0 BRA `(.L_x_97) ;  /* 0xfffffffc00f08947 */ /* 0x010fea000383ffff */
[----:B------:R-:W-:Y:S05]  /*89d0*/  BRA `(.L_x_187) ;  /* 0xffffffd000087947 */ /* 0x000fea000383ffff */
.L_x_107:
[----:B-1----:R1:W2:Y:S02]  /*89e0*/  SYNCS.PHASECHK.TRANS64.TRYWAIT P0, [R2+URZ+0xd0], R4 ;  /* 0x0000d004020075a7 */ /* 0x0022a400080011ff */
[----:B--2---:R-:W-:Y:S05]  /*89f0*/  @!P0 NANOSLEEP.SYNCS 0x989680 ;  /* 0x009896800000895d */ /* 0x004fea0003900000 */
[----:B------:R-:W2:Y:S02]  /*8a00*/  @!P0 SYNCS.PHASECHK.TRANS64 P0, [R2+URZ+0xd0], R4 ;  /* 0x0000d004020085a7 */ /* 0x000ea400080010ff */
[----:B--2---:R-:W-:Y:S05]  /*8a10*/  @!P0 BRA `(.L_x_107) ;  /* 0xfffffffc00f08947 */ /* 0x004fea000383ffff */
[----:B------:R-:W-:Y:S05]  /*8a20*/  BRA `(.L_x_106) ;  /* 0xffffffdc005c7947 */ /* 0x000fea000383ffff */
.L_x_109:
[----:B-1----:R1:W3:Y:S02]  /*8a30*/  SYNCS.PHASECHK.TRANS64.TRYWAIT P1, [R27+URZ+0x130], R3 ;  /* 0x000130031b0075a7 */ /* 0x0022e400080211ff */
[----:B---3--:R-:W-:Y:S05]  /*8a40*/  @!P1 NANOSLEEP.SYNCS 0x989680 ;  /* 0x009896800000995d */ /* 0x008fea0003900000 */
[----:B------:R-:W3:Y:S02]  /*8a50*/  @!P1 SYNCS.PHASECHK.TRANS64 P1, [R27+URZ+0x130], R3 ;  /* 0x000130031b0095a7 */ /* 0x000ee400080210ff */
[----:B---3--:R-:W-:Y:S05]  /*8a60*/  @!P1 BRA `(.L_x_109) ;  /* 0xfffffffc00f09947 */ /* 0x008fea000383ffff */
[----:B------:R-:W-:Y:S05]  /*8a70*/  BRA `(.L_x_108) ;  /* 0xffffffdc00ac7947 */ /* 0x000fea000383ffff */
.L_x_120:
[----:B-1----:R1:W2:Y:S02]  /*8a80*/  SYNCS.PHASECHK.TRANS64.TRYWAIT P0, [R2+URZ+0xd0], R64 ;  /* 0x0000d040020075a7 */ /* 0x0022a400080011ff */
[----:B--2---:R-:W-:Y:S05]  /*8a90*/  @!P0 NANOSLEEP.SYNCS 0x989680 ;  /* 0x009896800000895d */ /* 0x004fea0003900000 */
[----:B------:R-:W2:Y:S02]  /*8aa0*/  @!P0 SYNCS.PHASECHK.TRANS64 P0, [R2+URZ+0xd0], R64 ;  /* 0x0000d040020085a7 */ /* 0x000ea400080010ff */
[----:B--2---:R-:W-:Y:S05]  /*8ab0*/  @!P0 BRA `(.L_x_120) ;  /* 0xfffffffc00f08947 */ /* 0x004fea000383ffff */
[----:B------:R-:W-:Y:S05]  /*8ac0*/  BRA `(.L_x_119) ;  /* 0xffffffe400c07947 */ /* 0x000fea000383ffff */
        .weak           $__internal_0_$__cuda_sm10x_tcgen05_guardrail_trap_col_being_dealloced_not_returned_by_alloc
        .type           $__internal_0_$__cuda_sm10x_tcgen05_guardrail_trap_col_being_dealloced_not_returned_by_alloc,@function
        .size           $__internal_0_$__cuda_sm10x_tcgen05_guardrail_trap_col_being_dealloced_not_returned_by_alloc,($__internal_1_$__cuda_sm10x_tcgen05_guardrail_trap_phase_invalid_during_alloc - $__internal_0_$__cuda_sm10x_tcgen05_guardrail_trap_col_being_dealloced_not_returned_by_alloc)
$__internal_0_$__cuda_sm10x_tcgen05_guardrail_trap_col_being_dealloced_not_returned_by_alloc:
[----:B------:R-:W-:Y:S05]  /*8ad0*/  BPT.TRAP 0x1 ;  /* 0x000000040000795c */ /* 0x000fea0000300000 */
[----:B------:R-:W-:-:S04]  /*8ae0*/  HFMA2 R3, -RZ, RZ, 0, 0 ;  /* 0x00000000ff037431 */ /* 0x000fc800000001ff */
[----:B------:R-:W-:Y:S05]  /*8af0*/  RET.REL.NODEC R2 `(_ZN7cutlass13device_kernelINS_4gemm6kernel13GemmUniversalIN4cute5tupleIJiiiiEEENS1_10collective13CollectiveMmaINS1_35MainloopSm100TmaUmmaWarpSpecializedILi13ELi2ELi4ENS5_IJNS4_1CILi2EEENSA_ILi4EEENSA_ILi1EEEEEEEENS5_IJNSA_ILi64EEESG_SG_EEENS_6half_tENS5_IJlSD_lEEESI_SJ_NS4_8TiledMMAINS4_8MMA_AtomIJNS4_20SM100_MMA_F16BF16_SSISI_SI_fLi64ELi64ELNS4_4UMMA5MajorE0ELSO_0ELNSN_7ScaleInE0ELSP_0EEEEEENS4_6LayoutINS5_IJSD_SD_SD_EEENS5_IJNSA_ILi0EEESU_SU_EEEEENS5_IJNS4_10UnderscoreESX_SX_EEEEENS4_23SM90_TMA_LOAD_MULTICASTENS4_14ComposedLayoutINS4_7SwizzleILi3ELi4ELi3EEENS4_18smem_ptr_flag_bitsILi16EEENSS_INS5_IJNSA_ILi8EEESG_EEENS5_IJSG_SD_EEEEEEEvNS4_8identityES10_S1A_vS1B_EENS_8epilogue10collective18CollectiveEpilogueINS1D_23Sm100TmaWarpSpecializedILi3ELi2ELi16ELb1ELb0EEEJSH_NS5_IJNSS_ISG_SD_EENSS_INSA_ILi32EEESD_EEEEESI_SJ_SI_SJ_NS1D_6fusion15FusionCallbacksIS1H_NS1M_17LinearCombinationISI_fSI_fLNS_15FloatRoundStyleE2EEESH_S1L_JEEENS4_5SM1004TMEM4LOAD26SM100_TMEM_LOAD_16dp256b4xENS4_13SM90_TMA_LOADENS11_INS12_ILi2ELi4ELi3EEES15_NSS_INS5_IJS16_S1J_EEENS5_IJS1J_SD_EEEEEEENS4_17SM75_U32x4_LDSM_NENS4_14SM90_TMA_STOREES21_NS4_17SM90_U32x4_STSM_NENS4_39AutoVectorizingCopyWithAssumedAlignmentILi128EEEEEEvvEEEEvNT_6ParamsE) ;  /* 0xffffff7402407950 */ /* 0x000fea0003c3ffff */
        .weak           $__internal_1_$__cuda_sm10x_tcgen05_guardrail_trap_phase_invalid_during_alloc
        .type           $__internal_1_$__cuda_sm10x_tcgen05_guardrail_trap_phase_invalid_during_alloc,@function
        .size           $__internal_1_$__cuda_sm10x_tcgen05_guardrail_trap_phase_invalid_during_alloc,($__internal_2_$__cuda_sm10x_tcgen05_guardrail_trap_unallocated_columns_being_dealloced - $__internal_1_$__cuda_sm10x_tcgen05_guardrail_trap_phase_invalid_during_alloc)
$__internal_1_$__cuda_sm10x_tcgen05_guardrail_trap_phase_invalid_during_alloc:
[----:B------:R-:W-:Y:S05]  /*8b00*/  BPT.TRAP 0x1 ;  /* 0x000000040000795c */ /* 0x000fea0000300000 */
[----:B------:R-:W-:-:S04]  /*8b10*/  MOV R5, 0x0 ;  /* 0x0000000000057802 */ /* 0x000fc80000000f00 */
[----:B------:R-:W-:Y:S05]  /*8b20*/  RET.REL.NODEC R4 `(_ZN7cutlass13device_kernelINS_4gemm6kernel13GemmUniversalIN4cute5tupleIJiiiiEEENS1_10collective13CollectiveMmaINS1_35MainloopSm100TmaUmmaWarpSpecializedILi13ELi2ELi4ENS5_IJNS4_1CILi2EEENSA_ILi4EEENSA_ILi1EEEEEEEENS5_IJNSA_ILi64EEESG_SG_EEENS_6half_tENS5_IJlSD_lEEESI_SJ_NS4_8TiledMMAINS4_8MMA_AtomIJNS4_20SM100_MMA_F16BF16_SSISI_SI_fLi64ELi64ELNS4_4UMMA5MajorE0ELSO_0ELNSN_7ScaleInE0ELSP_0EEEEEENS4_6LayoutINS5_IJSD_SD_SD_EEENS5_IJNSA_ILi0EEESU_SU_EEEEENS5_IJNS4_10UnderscoreESX_SX_EEEEENS4_23SM90_TMA_LOAD_MULTICASTENS4_14ComposedLayoutINS4_7SwizzleILi3ELi4ELi3EEENS4_18smem_ptr_flag_bitsILi16EEENSS_INS5_IJNSA_ILi8EEESG_EEENS5_IJSG_SD_EEEEEEEvNS4_8identityES10_S1A_vS1B_EENS_8epilogue10collective18CollectiveEpilogueINS1D_23Sm100TmaWarpSpecializedILi3ELi2ELi16ELb1ELb0EEEJSH_NS5_IJNSS_ISG_SD_EENSS_INSA_ILi32EEESD_EEEEESI_SJ_SI_SJ_NS1D_6fusion15FusionCallbacksIS1H_NS1M_17LinearCombinationISI_fSI_fLNS_15FloatRoundStyleE2EEESH_S1L_JEEENS4_5SM1004TMEM4LOAD26SM100_TMEM_LOAD_16dp256b4xENS4_13SM90_TMA_LOADENS11_INS12_ILi2ELi4ELi3EEES15_NSS_INS5_IJS16_S1J_EEENS5_IJS1J_SD_EEEEEEENS4_17SM75_U32x4_LDSM_NENS4_14SM90_TMA_STOREES21_NS4_17SM90_U32x4_STSM_NENS4_39AutoVectorizingCopyWithAssumedAlignmentILi128EEEEEEvvEEEEvNT_6ParamsE) ;  /* 0xffffff7404347950 */ /* 0x000fea0003c3ffff */
        .weak           $__internal_2_$__cuda_sm10x_tcgen05_guardrail_trap_unallocated_columns_being_dealloced
        .type           $__internal_2_$__cuda_sm10x_tcgen05_guardrail_trap_unallocated_columns_being_dealloced,@function
        .size           $__internal_2_$__cuda_sm10x_tcgen05_guardrail_trap_unallocated_columns_being_dealloced,(.L_x_189 - $__internal_2_$__cuda_sm10x_tcgen05_guardrail_trap_unallocated_columns_being_dealloced)
$__internal_2_$__cuda_sm10x_tcgen05_guardrail_trap_unallocated_columns_being_dealloced:
[----:B------:R-:W-:Y:S05]  /*8b30*/  BPT.TRAP 0x1 ;  /* 0x000000040000795c */ /* 0x000fea0000300000 */
[----:B------:R-:W-:-:S04]  /*8b40*/  HFMA2 R3, -RZ, RZ, 0, 0 ;  /* 0x00000000ff037431 */ /* 0x000fc800000001ff */
[----:B------:R-:W-:Y:S05]  /*8b50*/  RET.REL.NODEC R2 `(_ZN7cutlass13device_kernelINS_4gemm6kernel13GemmUniversalIN4cute5tupleIJiiiiEEENS1_10collective13CollectiveMmaINS1_35MainloopSm100TmaUmmaWarpSpecializedILi13ELi2ELi4ENS5_IJNS4_1CILi2EEENSA_ILi4EEENSA_ILi1EEEEEEEENS5_IJNSA_ILi64EEESG_SG_EEENS_6half_tENS5_IJlSD_lEEESI_SJ_NS4_8TiledMMAINS4_8MMA_AtomIJNS4_20SM100_MMA_F16BF16_SSISI_SI_fLi64ELi64ELNS4_4UMMA5MajorE0ELSO_0ELNSN_7ScaleInE0ELSP_0EEEEEENS4_6LayoutINS5_IJSD_SD_SD_EEENS5_IJNSA_ILi0EEESU_SU_EEEEENS5_IJNS4_10UnderscoreESX_SX_EEEEENS4_23SM90_TMA_LOAD_MULTICASTENS4_14ComposedLayoutINS4_7SwizzleILi3ELi4ELi3EEENS4_18smem_ptr_flag_bitsILi16EEENSS_INS5_IJNSA_ILi8EEESG_EEENS5_IJSG_SD_EEEEEEEvNS4_8identityES10_S1A_vS1B_EENS_8epilogue10collective18CollectiveEpilogueINS1D_23Sm100TmaWarpSpecializedILi3ELi2ELi16ELb1ELb0EEEJSH_NS5_IJNSS_ISG_SD_EENSS_INSA_ILi32EEESD_EEEEESI_SJ_SI_SJ_NS1D_6fusion15FusionCallbacksIS1H_NS1M_17LinearCombinationISI_fSI_fLNS_15FloatRoundStyleE2EEESH_S1L_JEEENS4_5SM1004TMEM4LOAD26SM100_TMEM_LOAD_16dp256b4xENS4_13SM90_TMA_LOADENS11_INS12_ILi2ELi4ELi3EEES15_NSS_INS5_IJS16_S1J_EEENS5_IJS1J_SD_EEEEEEENS4_17SM75_U32x4_LDSM_NENS4_14SM90_TMA_STOREES21_NS4_17SM90_U32x4_STSM_NENS4_39AutoVectorizingCopyWithAssumedAlignmentILi128EEEEEEvvEEEEvNT_6ParamsE) ;  /* 0xffffff7402287950 */ /* 0x000fea0003c3ffff */
.L_x_188:
[----:B------:R-:W-:-:S00]  /*8b60*/  BRA `(.L_x_188) ;  /* 0xfffffffc00fc7947 */ /* 0x000fc0000383ffff */
[----:B------:R-:W-:-:S00]  /*8b70*/  NOP ;  /* 0x0000000000007918 */ /* 0x000fc00000000000 */
        /* <DEDUP_REMOVED lines=8> */
.L_x_189:


//--------------------- .nv.global.init           --------------------------
	.section	.nv.global.init,"aw",@progbits
.nv.global.init:
	.type		$str$27,@object
	.size		$str$27,($str$28 - $str$27)
$str$27:
        /*0000*/ 	.byte	0x28, 0x61, 0x64, 0x64, 0x72, 0x65, 0x73, 0x73, 0x20, 0x26, 0x20, 0x6d, 0x61, 0x73, 0x6b, 0x29
        /*0010*/ 	.byte	0x20, 0x3d, 0x3d, 0x20, 0x30, 0x00
	.type		$str$28,@object
	.size		$str$28,($str$26 - $str$28)
$str$28:
        /*0016*/ 	.byte	0x2f, 0x74, 0x6d, 0x70, 0x2f, 0x63, 0x75, 0x74, 0x6c, 0x61, 0x73, 0x73, 0x5f, 0x73, 0x77, 0x65
        /*0026*/ 	.byte	0x65, 0x70, 0x5f, 0x73, 0x72, 0x63, 0x2f, 0x69, 0x6e, 0x63, 0x6c, 0x75, 0x64, 0x65, 0x2f, 0x63
        /*0036*/ 	.byte	0x75, 0x74, 0x65, 0x2f, 0x70, 0x6f, 0x69, 0x6e, 0x74, 0x65, 0x72, 0x5f, 0x66, 0x6c, 0x61, 0x67
        /*0046*/ 	.byte	0x67, 0x65, 0x64, 0x2e, 0x68, 0x70, 0x70, 0x00
	.type		$str$26,@object
	.size		$str$26,($str$25 - $str$26)
$str$26:
        /*004e*/ 	.byte	0x2f, 0x74, 0x6d, 0x70, 0x2f, 0x63, 0x75, 0x74, 0x6c, 0x61, 0x73, 0x73, 0x5f, 0x73, 0x77, 0x65
        /*005e*/ 	.byte	0x65, 0x70, 0x5f, 0x73, 0x72, 0x63, 0x2f, 0x69, 0x6e, 0x63, 0x6c, 0x75, 0x64, 0x65, 0x2f, 0x63
        /*006e*/ 	.byte	0x75, 0x74, 0x65, 0x2f, 0x61, 0x74, 0x6f, 0x6d, 0x2f, 0x63, 0x6f, 0x70, 0x79, 0x5f, 0x74, 0x72
        /*007e*/ 	.byte	0x61, 0x69, 0x74, 0x73, 0x5f, 0x73, 0x6d, 0x31, 0x30, 0x30, 0x2e, 0x68, 0x70, 0x70, 0x00
	.type		$str$25,@object
	.size		$str$25,(__unnamed_1 - $str$25)
$str$25:
        /*008d*/ 	.byte	0x28, 0x28, 0x75, 0x69, 0x6e, 0x74, 0x33, 0x32, 0x5f, 0x74, 0x28, 0x74, 0x68, 0x72, 0x65, 0x61
        /*009d*/ 	.byte	0x64, 0x49, 0x64, 0x78, 0x2e, 0x78, 0x29, 0x20, 0x2f, 0x20, 0x33, 0x32, 0x29, 0x20, 0x25, 0x20
        /*00ad*/ 	.byte	0x34, 0x29, 0x20, 0x3d, 0x3d, 0x20, 0x28, 0x28, 0x28, 0x74, 0x6d, 0x65, 0x6d, 0x5f, 0x61, 0x64
        /*00bd*/ 	.byte	0x64, 0x72, 0x20, 0x3e, 0x3e, 0x20, 0x31, 0x36, 0x29, 0x20, 0x2f, 0x20, 0x33, 0x32, 0x29, 0x20
        /*00cd*/ 	.byte	0x25, 0x20, 0x34, 0x29, 0x00
	.type		__unnamed_1,@object
	.size		__unnamed_1,(__unnamed_2 - __unnamed_1)
__unnamed_1:
        /*00d2*/ 	.byte	0x61, 0x75, 0x74, 0x6f, 0x20, 0x63, 0x75, 0x74, 0x65, 0x3a, 0x3a, 0x61, 0x73, 0x5f, 0x70, 0x6f
        /* <DEDUP_REMOVED lines=24> */
        /*0262*/ 	.byte	0x3e, 0x3e, 0x3e, 0x5d, 0x00
	.type		__unnamed_2,@object
	.size		__unnamed_2,(.L_2 - __unnamed_2)
__unnamed_2:
        /* <DEDUP_REMOVED lines=46> */
.L_2:


//--------------------- .nv.shared._ZN7cutlass13device_kernelINS_4gemm6kernel13GemmUniversalIN4cute5tupleIJiiiiEEENS1_10collective13CollectiveMmaINS1_35MainloopSm100TmaUmmaWarpSpecializedILi13ELi2ELi4ENS5_IJNS4_1CILi2EEENSA_ILi4EEENSA_ILi1EEEEEEEENS5_IJNSA_ILi64EEESG_SG_EEENS_6half_tENS5_IJlSD_lEEESI_SJ_NS4_8TiledMMAINS4_8MMA_AtomIJNS4_20SM100_MMA_F16BF16_SSISI_SI_fLi64ELi64ELNS4_4UMMA5MajorE0ELSO_0ELNSN_7ScaleInE0ELSP_0EEEEEENS4_6LayoutINS5_IJSD_SD_SD_EEENS5_IJNSA_ILi0EEESU_SU_EEEEENS5_IJNS4_10UnderscoreESX_SX_EEEEENS4_23SM90_TMA_LOAD_MULTICASTENS4_14ComposedLayoutINS4_7SwizzleILi3ELi4ELi3EEENS4_18smem_ptr_flag_bitsILi16EEENSS_INS5_IJNSA_ILi8EEESG_EEENS5_IJSG_SD_EEEEEEEvNS4_8identityES10_S1A_vS1B_EENS_8epilogue10collective18CollectiveEpilogueINS1D_23Sm100TmaWarpSpecializedILi3ELi2ELi16ELb1ELb0EEEJSH_NS5_IJNSS_ISG_SD_EENSS_INSA_ILi32EEESD_EEEEESI_SJ_SI_SJ_NS1D_6fusion15FusionCallbacksIS1H_NS1M_17LinearCombinationISI_fSI_fLNS_15FloatRoundStyleE2EEESH_S1L_JEEENS4_5SM1004TMEM4LOAD26SM100_TMEM_LOAD_16dp256b4xENS4_13SM90_TMA_LOADENS11_INS12_ILi2ELi4ELi3EEES15_NSS_INS5_IJS16_S1J_EEENS5_IJS1J_SD_EEEEEEENS4_17SM75_U32x4_LDSM_NENS4_14SM90_TMA_STOREES21_NS4_17SM90_U32x4_STSM_NENS4_39AutoVectorizingCopyWithAssumedAlignmentILi128EEEEEEvvEEEEvNT_6ParamsE --------------------------
	.section	.nv.shared._ZN7cutlass13device_kernelINS_4gemm6kernel13GemmUniversalIN4cute5tupleIJiiiiEEENS1_10collective13CollectiveMmaINS1_35MainloopSm100TmaUmmaWarpSpecializedILi13ELi2ELi4ENS5_IJNS4_1CILi2EEENSA_ILi4EEENSA_ILi1EEEEEEEENS5_IJNSA_ILi64EEESG_SG_EEENS_6half_tENS5_IJlSD_lEEESI_SJ_NS4_8TiledMMAINS4_8MMA_AtomIJNS4_20SM100_MMA_F16BF16_SSISI_SI_fLi64ELi64ELNS4_4UMMA5MajorE0ELSO_0ELNSN_7ScaleInE0ELSP_0EEEEEENS4_6LayoutINS5_IJSD_SD_SD_EEENS5_IJNSA_ILi0EEESU_SU_EEEEENS5_IJNS4_10UnderscoreESX_SX_EEEEENS4_23SM90_TMA_LOAD_MULTICASTENS4_14ComposedLayoutINS4_7SwizzleILi3ELi4ELi3EEENS4_18smem_ptr_flag_bitsILi16EEENSS_INS5_IJNSA_ILi8EEESG_EEENS5_IJSG_SD_EEEEEEEvNS4_8identityES10_S1A_vS1B_EENS_8epilogue10collective18CollectiveEpilogueINS1D_23Sm100TmaWarpSpecializedILi3ELi2ELi16ELb1ELb0EEEJSH_NS5_IJNSS_ISG_SD_EENSS_INSA_ILi32EEESD_EEEEESI_SJ_SI_SJ_NS1D_6fusion15FusionCallbacksIS1H_NS1M_17LinearCombinationISI_fSI_fLNS_15FloatRoundStyleE2EEESH_S1L_JEEENS4_5SM1004TMEM4LOAD26SM100_TMEM_LOAD_16dp256b4xENS4_13SM90_TMA_LOADENS11_INS12_ILi2ELi4ELi3EEES15_NSS_INS5_IJS16_S1J_EEENS5_IJS1J_SD_EEEEEEENS4_17SM75_U32x4_LDSM_NENS4_14SM90_TMA_STOREES21_NS4_17SM90_U32x4_STSM_NENS4_39AutoVectorizingCopyWithAssumedAlignmentILi128EEEEEEvvEEEEvNT_6ParamsE,"aw",@nobits
	.sectionflags	@""
	.align	16
	.zero		1024


//--------------------- .nv.shared.reserved.0     --------------------------
	.section	.nv.shared.reserved.0,"aw",@nobits
	.weak		__nv_reservedSMEM_offset_0_alias
	.size		__nv_reservedSMEM_offset_0_alias, 0, 64
	.other		__nv_reservedSMEM_offset_0_alias,@"STO_CUDA_RESERVED_SHARED STV_DEFAULT"
__nv_reservedSMEM_offset_0_alias:
	.zero		0
.nv.shared.reserved.0:
	.zero		64
	.weak		__nv_reservedSMEM_tcgen05_partition
	.type		__nv_reservedSMEM_tcgen05_partition,@object
	.size		__nv_reservedSMEM_tcgen05_partition,(.L_0 - __nv_reservedSMEM_tcgen05_partition)
__nv_reservedSMEM_tcgen05_partition:
	.zero		32
.L_0:


//--------------------- .nv.global                --------------------------
	.section	.nv.global,"aw",@nobits
.nv.global:
	.type		_ZN40_INTERNAL_6b448831_4_k_cu_7b60c7db_161184cute1_E,@object
	.size		_ZN40_INTERNAL_6b448831_4_k_cu_7b60c7db_161184cute1_E,(_ZN40_INTERNAL_6b448831_4_k_cu_7b60c7db_161184cuda3std3__45__cpo6cbeginE - _ZN40_INTERNAL_6b448831_4_k_cu_7b60c7db_161184cute1_E)
_ZN40_INTERNAL_6b448831_4_k_cu_7b60c7db_161184cute1_E:
	.zero		1
	.type		_ZN40_INTERNAL_6b448831_4_k_cu_7b60c7db_161184cuda3std3__45__cpo6cbeginE,@object
	.size		_ZN40_INTERNAL_6b448831_4_k_cu_7b60c7db_161184cuda3std3__45__cpo6cbeginE,(_ZN40_INTERNAL_6b448831_4_k_cu_7b60c7db_161184cuda3std3__48in_placeE - _ZN40_INTERNAL_6b448831_4_k_cu_7b60c7db_161184cuda3std3__45__cpo6cbeginE)
_ZN40_INTERNAL_6b448831_4_k_cu_7b60c7db_161184cuda3std3__45__cpo6cbeginE:
	.zero		1
	.type		_ZN40_INTERNAL_6b448831_4_k_cu_7b60c7db_161184cuda3std3__48in_placeE,@object
	.size		_ZN40_INTERNAL_6b448831_4_k_cu_7b60c7db_161184cuda3std3__48in_placeE,(_ZN40_INTERNAL_6b448831_4_k_cu_7b60c7db_161184cuda3std6ranges3__45__cpo9iter_moveE - _ZN40_INTERNAL_6b448831_4_k_cu_7b60c7db_161184cuda3std3__48in_placeE)
_ZN40_INTERNAL_6b448831_4_k_cu_7b60c7db_161184cuda3std3__48in_placeE:
	.zero		1
	.type		_ZN40_INTERNAL_6b448831_4_k_cu_7b60c7db_161184cuda3std6ranges3__45__cpo9iter_moveE,@object
	.size		_ZN40_INTERNAL_6b448831_4_k_cu_7b60c7db_161184cuda3std6ranges3__45__cpo9iter_moveE,(_ZN40_INTERNAL_6b448831_4_k_cu_7b60c7db_161184cuda3std3__45__cpo5beginE - _ZN40_INTERNAL_6b448831_4_k_cu_7b60c7db_161184cuda3std6ranges3__45__cpo9iter_moveE)
_ZN40_INTERNAL_6b448831_4_k_cu_7b60c7db_161184cuda3std6ranges3__45__cpo9iter_moveE:
	.zero		1
	.type		_ZN40_INTERNAL_6b448831_4_k_cu_7b60c7db_161184cuda3std3__45__cpo5beginE,@object
	.size		_ZN40_INTERNAL_6b448831_4_k_cu_7b60c7db_161184cuda3std3__45__cpo5beginE,(_ZN40_INTERNAL_6b448831_4_k_cu_7b60c7db_161184cuda3std3__442_GLOBAL__N__6b448831_4_k_cu_7b60c7db_161186ignoreE - _ZN40_INTERNAL_6b448831_4_k_cu_7b60c7db_161184cuda3std3__45__cpo5beginE)
_ZN40_INTERNAL_6b448831_4_k_cu_7b60c7db_161184cuda3std3__45__cpo5beginE:
	.zero		1
	.type		_ZN40_INTERNAL_6b448831_4_k_cu_7b60c7db_161184cuda3std3__442_GLOBAL__N__6b448831_4_k_cu_7b60c7db_161186ignoreE,@object
	.size		_ZN40_INTERNAL_6b448831_4_k_cu_7b60c7db_161184cuda3std3__442_GLOBAL__N__6b448831_4_k_cu_7b60c7db_161186ignoreE,(_ZN40_INTERNAL_6b448831_4_k_cu_7b60c7db_161184cute7productE - _ZN40_INTERNAL_6b448831_4_k_cu_7b60c7db_161184cuda3std3__442_GLOBAL__N__6b448831_4_k_cu_7b60c7db_161186ignoreE)
_ZN40_INTERNAL_6b448831_4_k_cu_7b60c7db_161184cuda3std3__442_GLOBAL__N__6b448831_4_k_cu_7b60c7db_161186ignoreE:
	.zero		1
	.type		_ZN40_INTERNAL_6b448831_4_k_cu_7b60c7db_161184cute7productE,@object
	.size		_ZN40_INTERNAL_6b448831_4_k_cu_7b60c7db_161184cute7productE,(_ZN40_INTERNAL_6b448831_4_k_cu_7b60c7db_161184cuda3std3__45__cpo3endE - _ZN40_INTERNAL_6b448831_4_k_cu_7b60c7db_161184cute7productE)
_ZN40_INTERNAL_6b448831_4_k_cu_7b60c7db_161184cute7productE:
	.zero		1
	.type		_ZN40_INTERNAL_6b448831_4_k_cu_7b60c7db_161184cuda3std3__45__cpo3endE,@object
	.size		_ZN40_INTERNAL_6b448831_4_k_cu_7b60c7db_161184cuda3std3__45__cpo3endE,(_ZN40_INTERNAL_6b448831_4_k_cu_7b60c7db_161184cuda3std3__419piecewise_constructE - _ZN40_INTERNAL_6b448831_4_k_cu_7b60c7db_161184cuda3std3__45__cpo3endE)
_ZN40_INTERNAL_6b448831_4_k_cu_7b60c7db_161184cuda3std3__45__cpo3endE:
	.zero		1
	.type		_ZN40_INTERNAL_6b448831_4_k_cu_7b60c7db_161184cuda3std3__419piecewise_constructE,@object
	.size		_ZN40_INTERNAL_6b448831_4_k_cu_7b60c7db_161184cuda3std3__419piecewise_constructE,(_ZN40_INTERNAL_6b448831_4_k_cu_7b60c7db_161184cuda3std3__45__cpo4cendE - _ZN40_INTERNAL_6b448831_4_k_cu_7b60c7db_161184cuda3std3__419piecewise_constructE)
_ZN40_INTERNAL_6b448831_4_k_cu_7b60c7db_161184cuda3std3__419piecewise_constructE:
	.zero		1
	.type		_ZN40_INTERNAL_6b448831_4_k_cu_7b60c7db_161184cuda3std3__45__cpo4cendE,@object
	.size		_ZN40_INTERNAL_6b448831_4_k_cu_7b60c7db_161184cuda3std3__45__cpo4cendE,(_ZN40_INTERNAL_6b448831_4_k_cu_7b60c7db_161184cuda3std6ranges3__45__cpo4swapE - _ZN40_INTERNAL_6b448831_4_k_cu_7b60c7db_161184cuda3std3__45__cpo4cendE)
_ZN40_INTERNAL_6b448831_4_k_cu_7b60c7db_161184cuda3std3__45__cpo4cendE:
	.zero		1
	.type		_ZN40_INTERNAL_6b448831_4_k_cu_7b60c7db_161184cuda3std6ranges3__45__cpo4swapE,@object
	.size		_ZN40_INTERNAL_6b448831_4_k_cu_7b60c7db_161184cuda3std6ranges3__45__cpo4swapE,(.L_10 - _ZN40_INTERNAL_6b448831_4_k_cu_7b60c7db_161184cuda3std6ranges3__45__cpo4swapE)
_ZN40_INTERNAL_6b448831_4_k_cu_7b60c7db_161184cuda3std6ranges3__45__cpo4swapE:
	.zero		1
.L_10:


//--------------------- .nv.constant0._ZN7cutlass13device_kernelINS_4gemm6kernel13GemmUniversalIN4cute5tupleIJiiiiEEENS1_10collective13CollectiveMmaINS1_35MainloopSm100TmaUmmaWarpSpecializedILi13ELi2ELi4ENS5_IJNS4_1CILi2EEENSA_ILi4EEENSA_ILi1EEEEEEEENS5_IJNSA_ILi64EEESG_SG_EEENS_6half_tENS5_IJlSD_lEEESI_SJ_NS4_8TiledMMAINS4_8MMA_AtomIJNS4_20SM100_MMA_F16BF16_SSISI_SI_fLi64ELi64ELNS4_4UMMA5MajorE0ELSO_0ELNSN_7ScaleInE0ELSP_0EEEEEENS4_6LayoutINS5_IJSD_SD_SD_EEENS5_IJNSA_ILi0EEESU_SU_EEEEENS5_IJNS4_10UnderscoreESX_SX_EEEEENS4_23SM90_TMA_LOAD_MULTICASTENS4_14ComposedLayoutINS4_7SwizzleILi3ELi4ELi3EEENS4_18smem_ptr_flag_bitsILi16EEENSS_INS5_IJNSA_ILi8EEESG_EEENS5_IJSG_SD_EEEEEEEvNS4_8identityES10_S1A_vS1B_EENS_8epilogue10collective18CollectiveEpilogueINS1D_23Sm100TmaWarpSpecializedILi3ELi2ELi16ELb1ELb0EEEJSH_NS5_IJNSS_ISG_SD_EENSS_INSA_ILi32EEESD_EEEEESI_SJ_SI_SJ_NS1D_6fusion15FusionCallbacksIS1H_NS1M_17LinearCombinationISI_fSI_fLNS_15FloatRoundStyleE2EEESH_S1L_JEEENS4_5SM1004TMEM4LOAD26SM100_TMEM_LOAD_16dp256b4xENS4_13SM90_TMA_LOADENS11_INS12_ILi2ELi4ELi3EEES15_NSS_INS5_IJS16_S1J_EEENS5_IJS1J_SD_EEEEEEENS4_17SM75_U32x4_LDSM_NENS4_14SM90_TMA_STOREES21_NS4_17SM90_U32x4_STSM_NENS4_39AutoVectorizingCopyWithAssumedAlignmentILi128EEEEEEvvEEEEvNT_6ParamsE --------------------------
	.section	.nv.constant0._ZN7cutlass13device_kernelINS_4gemm6kernel13GemmUniversalIN4cute5tupleIJiiiiEEENS1_10collective13CollectiveMmaINS1_35MainloopSm100TmaUmmaWarpSpecializedILi13ELi2ELi4ENS5_IJNS4_1CILi2EEENSA_ILi4EEENSA_ILi1EEEEEEEENS5_IJNSA_ILi64EEESG_SG_EEENS_6half_tENS5_IJlSD_lEEESI_SJ_NS4_8TiledMMAINS4_8MMA_AtomIJNS4_20SM100_MMA_F16BF16_SSISI_SI_fLi64ELi64ELNS4_4UMMA5MajorE0ELSO_0ELNSN_7ScaleInE0ELSP_0EEEEEENS4_6LayoutINS5_IJSD_SD_SD_EEENS5_IJNSA_ILi0EEESU_SU_EEEEENS5_IJNS4_10UnderscoreESX_SX_EEEEENS4_23SM90_TMA_LOAD_MULTICASTENS4_14ComposedLayoutINS4_7SwizzleILi3ELi4ELi3EEENS4_18smem_ptr_flag_bitsILi16EEENSS_INS5_IJNSA_ILi8EEESG_EEENS5_IJSG_SD_EEEEEEEvNS4_8identityES10_S1A_vS1B_EENS_8epilogue10collective18CollectiveEpilogueINS1D_23Sm100TmaWarpSpecializedILi3ELi2ELi16ELb1ELb0EEEJSH_NS5_IJNSS_ISG_SD_EENSS_INSA_ILi32EEESD_EEEEESI_SJ_SI_SJ_NS1D_6fusion15FusionCallbacksIS1H_NS1M_17LinearCombinationISI_fSI_fLNS_15FloatRoundStyleE2EEESH_S1L_JEEENS4_5SM1004TMEM4LOAD26SM100_TMEM_LOAD_16dp256b4xENS4_13SM90_TMA_LOADENS11_INS12_ILi2ELi4ELi3EEES15_NSS_INS5_IJS16_S1J_EEENS5_IJS1J_SD_EEEEEEENS4_17SM75_U32x4_LDSM_NENS4_14SM90_TMA_STOREES21_NS4_17SM90_U32x4_STSM_NENS4_39AutoVectorizingCopyWithAssumedAlignmentILi128EEEEEEvvEEEEvNT_6ParamsE,"a",@progbits
	.sectionflags	@""
	.align	4
.nv.constant0._ZN7cutlass13device_kernelINS_4gemm6kernel13GemmUniversalIN4cute5tupleIJiiiiEEENS1_10collective13CollectiveMmaINS1_35MainloopSm100TmaUmmaWarpSpecializedILi13ELi2ELi4ENS5_IJNS4_1CILi2EEENSA_ILi4EEENSA_ILi1EEEEEEEENS5_IJNSA_ILi64EEESG_SG_EEENS_6half_tENS5_IJlSD_lEEESI_SJ_NS4_8TiledMMAINS4_8MMA_AtomIJNS4_20SM100_MMA_F16BF16_SSISI_SI_fLi64ELi64ELNS4_4UMMA5MajorE0ELSO_0ELNSN_7ScaleInE0ELSP_0EEEEEENS4_6LayoutINS5_IJSD_SD_SD_EEENS5_IJNSA_ILi0EEESU_SU_EEEEENS5_IJNS4_10UnderscoreESX_SX_EEEEENS4_23SM90_TMA_LOAD_MULTICASTENS4_14ComposedLayoutINS4_7SwizzleILi3ELi4ELi3EEENS4_18smem_ptr_flag_bitsILi16EEENSS_INS5_IJNSA_ILi8EEESG_EEENS5_IJSG_SD_EEEEEEEvNS4_8identityES10_S1A_vS1B_EENS_8epilogue10collective18CollectiveEpilogueINS1D_23Sm100TmaWarpSpecializedILi3ELi2ELi16ELb1ELb0EEEJSH_NS5_IJNSS_ISG_SD_EENSS_INSA_ILi32EEESD_EEEEESI_SJ_SI_SJ_NS1D_6fusion15FusionCallbacksIS1H_NS1M_17LinearCombinationISI_fSI_fLNS_15FloatRoundStyleE2EEESH_S1L_JEEENS4_5SM1004TMEM4LOAD26SM100_TMEM_LOAD_16dp256b4xENS4_13SM90_TMA_LOADENS11_INS12_ILi2ELi4ELi3EEES15_NSS_INS5_IJS16_S1J_EEENS5_IJS1J_SD_EEEEEEENS4_17SM75_U32x4_LDSM_NENS4_14SM90_TMA_STOREES21_NS4_17SM90_U32x4_STSM_NENS4_39AutoVectorizingCopyWithAssumedAlignmentILi128EEEEEEvvEEEEvNT_6ParamsE:
	.zero		2944


//--------------------- SYMBOLS --------------------------

	.type		.nv.reservedSmem.offset0,@object
	.size		.nv.reservedSmem.offset0,0x4
	.type		.nv.reservedSmem.cap,@object
	.size		.nv.reservedSmem.cap,0x4
	.type		__assertfail,@function
